def matmul_kernel(
    a_ptr,
    b_ptr,
    c_ptr,
    M,
    N,
    K,
    stride_am,
    stride_ak,
    stride_bk,
    stride_bn,
    stride_cm,
    stride_cn,
    BLOCK_M: tl.constexpr,
    BLOCK_N: tl.constexpr,
    BLOCK_K: tl.constexpr,
    GROUP_M: tl.constexpr,
):
    pid = tl.program_id(axis=0)
    num_pid_m = tl.cdiv(M, BLOCK_M)
    num_pid_n = tl.cdiv(N, BLOCK_N)
    num_pid_in_group = GROUP_M * num_pid_n
    group_id = pid // num_pid_in_group
    first_pid_m = group_id * GROUP_M
    group_size_m = min(num_pid_m - first_pid_m, GROUP_M)
    pid_m = first_pid_m + ((pid % num_pid_in_group) % group_size_m)
    pid_n = (pid % num_pid_in_group) // group_size_m

    offs_am = (pid_m * BLOCK_M + tl.arange(0, BLOCK_M)) % M
    offs_bn = (pid_n * BLOCK_N + tl.arange(0, BLOCK_N)) % N
    offs_k = tl.arange(0, BLOCK_K)
    a_ptrs = a_ptr + offs_am[:, None] * stride_am + offs_k[None, :] * stride_ak
    b_ptrs = b_ptr + offs_k[:, None] * stride_bk + offs_bn[None, :] * stride_bn

    acc = tl.zeros((BLOCK_M, BLOCK_N), dtype=tl.float32)
    for kk in range(0, tl.cdiv(K, BLOCK_K)):
        a = tl.load(a_ptrs, mask=offs_k[None, :] < K - kk * BLOCK_K, other=0.0)
        b = tl.load(b_ptrs, mask=offs_k[:, None] < K - kk * BLOCK_K, other=0.0)
        acc = tl.dot(a, b, acc)
        a_ptrs += BLOCK_K * stride_ak
        b_ptrs += BLOCK_K * stride_bk

    c = acc.to(c_ptr.dtype.element_ty)
    offs_cm = pid_m * BLOCK_M + tl.arange(0, BLOCK_M)
    offs_cn = pid_n * BLOCK_N + tl.arange(0, BLOCK_N)
    c_ptrs = c_ptr + offs_cm[:, None] * stride_cm + offs_cn[None, :] * stride_cn
    mask = (offs_cm[:, None] < M) & (offs_cn[None, :] < N)
    tl.store(c_ptrs, c, mask=mask)

# config = {"BLOCK_K": 64, "BLOCK_M": 16, "BLOCK_N": 64, "GROUP_M": 8, "arch": "sm_90", "dtype": "fp16", "num_ctas": 1, "num_stages": 2, "num_warps": 2}
# arch = sm_90


// ===== COMPILED SASS (sm_90a) =====

	.target	sm_90a

	.elftype	@"ET_EXEC"


//--------------------- .note.nv.tkinfo           --------------------------
	.section	.note.nv.tkinfo,"",@"SHT_NOTE"
	.sectionflags	@"SHF_NOTE_NV_TKINFO"
	.tkinfo
        /*0018*/ 	.word	0x00000002
        /*0030*/ 	.string	""
        /*0030*/ 	.string	"ptxas"
        /*0030*/ 	.string	"Cuda compilation tools, release 13.0, V13.0.88"
        /*0030*/ 	.string	"Build cuda_13.0.r13.0/compiler.36424714_0"
        /*0030*/ 	.string	"-v  -suppress-debug-info  -lineinfo  -arch sm_90a "



//--------------------- .note.nv.cuinfo           --------------------------
	.section	.note.nv.cuinfo,"",@"SHT_NOTE"
	.sectionflags	@"SHF_NOTE_NV_CUINFO"
        /*0018*/ 	.short	0x0002
        /*001a*/ 	.short	0x005a
        /*001c*/ 	.short	0x0082
	.zero		2


//--------------------- .nv.info                  --------------------------
	.section	.nv.info,"",@"SHT_CUDA_INFO"
	.align	4


	//----- nvinfo : EIATTR_REGCOUNT
	.align		4
        /*0000*/ 	.byte	0x04, 0x2f
        /*0002*/ 	.short	(.L_1 - .L_0)
	.align		4
.L_0:
        /*0004*/ 	.word	index@(matmul_kernel)
        /*0008*/ 	.word	0x000000fe


	//----- nvinfo : EIATTR_FRAME_SIZE
	.align		4
.L_1:
        /*000c*/ 	.byte	0x04, 0x11
        /*000e*/ 	.short	(.L_3 - .L_2)
	.align		4
.L_2:
        /*0010*/ 	.word	index@(matmul_kernel)
        /*0014*/ 	.word	0x00000000


	//----- nvinfo : EIATTR_MIN_STACK_SIZE
	.align		4
.L_3:
        /*0018*/ 	.byte	0x04, 0x12
        /*001a*/ 	.short	(.L_5 - .L_4)
	.align		4
.L_4:
        /*001c*/ 	.word	index@(matmul_kernel)
        /*0020*/ 	.word	0x00000000
.L_5:


//--------------------- .nv.compat                --------------------------
	.section	.nv.compat,"",@"SHT_CUDA_COMPAT_INFO"
	.align	4
        /*0000*/ 	.byte	0x02, 0x09, 0x01, 0x00, 0x02, 0x02, 0x01, 0x00, 0x02, 0x05, 0x05, 0x00, 0x03, 0x07, 0x01, 0x01
        /*0010*/ 	.byte	0x02, 0x03, 0x00, 0x00, 0x02, 0x06, 0x01, 0x00, 0x04, 0x0b, 0x08, 0x00, 0x00, 0x00, 0x00, 0x00
        /*0020*/ 	.byte	0x00, 0x00, 0x00, 0x00


//--------------------- .nv.info.matmul_kernel    --------------------------
	.section	.nv.info.matmul_kernel,"",@"SHT_CUDA_INFO"
	.sectionflags	@""
	.align	4


	//----- nvinfo : EIATTR_CUDA_API_VERSION
	.align		4
        /*0000*/ 	.byte	0x04, 0x37
        /*0002*/ 	.short	(.L_7 - .L_6)
.L_6:
        /*0004*/ 	.word	0x00000082


	//----- nvinfo : EIATTR_KPARAM_INFO
	.align		4
.L_7:
        /*0008*/ 	.byte	0x04, 0x17
        /*000a*/ 	.short	(.L_9 - .L_8)
.L_8:
        /*000c*/ 	.word	0x00000000
        /*0010*/ 	.short	0x000d
        /*0012*/ 	.short	0x0048
        /*0014*/ 	.byte	0x00, 0xf4, 0x21, 0x00


	//----- nvinfo : EIATTR_KPARAM_INFO
	.align		4
.L_9:
        /*0018*/ 	.byte	0x04, 0x17
        /*001a*/ 	.short	(.L_11 - .L_10)
.L_10:
        /*001c*/ 	.word	0x00000000
        /*0020*/ 	.short	0x000c
        /*0022*/ 	.short	0x0040
        /*0024*/ 	.byte	0x00, 0xf4, 0x21, 0x00


	//----- nvinfo : EIATTR_KPARAM_INFO
	.align		4
.L_11:
        /*0028*/ 	.byte	0x04, 0x17
        /*002a*/ 	.short	(.L_13 - .L_12)
.L_12:
        /*002c*/ 	.word	0x00000000
        /*0030*/ 	.short	0x000b
        /*0032*/ 	.short	0x0038
        /*0034*/ 	.byte	0x00, 0xf0, 0x11, 0x00


	//----- nvinfo : EIATTR_KPARAM_INFO
	.align		4
.L_13:
        /*0038*/ 	.byte	0x04, 0x17
        /*003a*/ 	.short	(.L_15 - .L_14)
.L_14:
        /*003c*/ 	.word	0x00000000
        /*0040*/ 	.short	0x000a
        /*0042*/ 	.short	0x0034
        /*0044*/ 	.byte	0x00, 0xf0, 0x11, 0x00


	//----- nvinfo : EIATTR_KPARAM_INFO
	.align		4
.L_15:
        /*0048*/ 	.byte	0x04, 0x17
        /*004a*/ 	.short	(.L_17 - .L_16)
.L_16:
        /*004c*/ 	.word	0x00000000
        /*0050*/ 	.short	0x0009
        /*0052*/ 	.short	0x0030
        /*0054*/ 	.byte	0x00, 0xf0, 0x11, 0x00


	//----- nvinfo : EIATTR_KPARAM_INFO
	.align		4
.L_17:
        /*0058*/ 	.byte	0x04, 0x17
        /*005a*/ 	.short	(.L_19 - .L_18)
.L_18:
        /*005c*/ 	.word	0x00000000
        /*0060*/ 	.short	0x0008
        /*0062*/ 	.short	0x002c
        /*0064*/ 	.byte	0x00, 0xf0, 0x11, 0x00


	//----- nvinfo : EIATTR_KPARAM_INFO
	.align		4
.L_19:
        /*0068*/ 	.byte	0x04, 0x17
        /*006a*/ 	.short	(.L_21 - .L_20)
.L_20:
        /*006c*/ 	.word	0x00000000
        /*0070*/ 	.short	0x0007
        /*0072*/ 	.short	0x0028
        /*0074*/ 	.byte	0x00, 0xf0, 0x11, 0x00


	//----- nvinfo : EIATTR_KPARAM_INFO
	.align		4
.L_21:
        /*0078*/ 	.byte	0x04, 0x17
        /*007a*/ 	.short	(.L_23 - .L_22)
.L_22:
        /*007c*/ 	.word	0x00000000
        /*0080*/ 	.short	0x0006
        /*0082*/ 	.short	0x0024
        /*0084*/ 	.byte	0x00, 0xf0, 0x11, 0x00


	//----- nvinfo : EIATTR_KPARAM_INFO
	.align		4
.L_23:
        /*0088*/ 	.byte	0x04, 0x17
        /*008a*/ 	.short	(.L_25 - .L_24)
.L_24:
        /*008c*/ 	.word	0x00000000
        /*0090*/ 	.short	0x0005
        /*0092*/ 	.short	0x0020
        /*0094*/ 	.byte	0x00, 0xf0, 0x11, 0x00


	//----- nvinfo : EIATTR_KPARAM_INFO
	.align		4
.L_25:
        /*0098*/ 	.byte	0x04, 0x17
        /*009a*/ 	.short	(.L_27 - .L_26)
.L_26:
        /*009c*/ 	.word	0x00000000
        /*00a0*/ 	.short	0x0004
        /*00a2*/ 	.short	0x001c
        /*00a4*/ 	.byte	0x00, 0xf0, 0x11, 0x00


	//----- nvinfo : EIATTR_KPARAM_INFO
	.align		4
.L_27:
        /*00a8*/ 	.byte	0x04, 0x17
        /*00aa*/ 	.short	(.L_29 - .L_28)
.L_28:
        /*00ac*/ 	.word	0x00000000
        /*00b0*/ 	.short	0x0003
        /*00b2*/ 	.short	0x0018
        /*00b4*/ 	.byte	0x00, 0xf0, 0x11, 0x00


	//----- nvinfo : EIATTR_KPARAM_INFO
	.align		4
.L_29:
        /*00b8*/ 	.byte	0x04, 0x17
        /*00ba*/ 	.short	(.L_31 - .L_30)
.L_30:
        /*00bc*/ 	.word	0x00000000
        /*00c0*/ 	.short	0x0002
        /*00c2*/ 	.short	0x0010
        /*00c4*/ 	.byte	0x00, 0xf4, 0x21, 0x00


	//----- nvinfo : EIATTR_KPARAM_INFO
	.align		4
.L_31:
        /*00c8*/ 	.byte	0x04, 0x17
        /*00ca*/ 	.short	(.L_33 - .L_32)
.L_32:
        /*00cc*/ 	.word	0x00000000
        /*00d0*/ 	.short	0x0001
        /*00d2*/ 	.short	0x0008
        /*00d4*/ 	.byte	0x00, 0xf4, 0x21, 0x00


	//----- nvinfo : EIATTR_KPARAM_INFO
	.align		4
.L_33:
        /*00d8*/ 	.byte	0x04, 0x17
        /*00da*/ 	.short	(.L_35 - .L_34)
.L_34:
        /*00dc*/ 	.word	0x00000000
        /*00e0*/ 	.short	0x0000
        /*00e2*/ 	.short	0x0000
        /*00e4*/ 	.byte	0x00, 0xf4, 0x21, 0x00


	//----- nvinfo : EIATTR_SPARSE_MMA_MASK
	.align		4
.L_35:
        /*00e8*/ 	.byte	0x03, 0x50
        /*00ea*/ 	.short	0x0000


	//----- nvinfo : EIATTR_MAXREG_COUNT
	.align		4
        /*00ec*/ 	.byte	0x03, 0x1b
        /*00ee*/ 	.short	0x00ff


	//----- nvinfo : EIATTR_NUM_BARRIERS
	.align		4
        /*00f0*/ 	.byte	0x02, 0x4c
        /*00f2*/ 	.byte	0x01
	.zero		1


	//----- nvinfo : EIATTR_MERCURY_ISA_VERSION
	.align		4
        /*00f4*/ 	.byte	0x03, 0x5f
        /*00f6*/ 	.short	0x0101


	//----- nvinfo : EIATTR_EXIT_INSTR_OFFSETS
	.align		4
        /*00f8*/ 	.byte	0x04, 0x1c
        /*00fa*/ 	.short	(.L_37 - .L_36)


	//   ....[0]....
.L_36:
        /*00fc*/ 	.word	0x00008590


	//   ....[1]....
        /*0100*/ 	.word	0x000085c0


	//----- nvinfo : EIATTR_REQNTID
	.align		4
.L_37:
        /*0104*/ 	.byte	0x04, 0x10
        /*0106*/ 	.short	(.L_39 - .L_38)
.L_38:
        /*0108*/ 	.word	0x00000040
        /*010c*/ 	.word	0x00000001
        /*0110*/ 	.word	0x00000001


	//----- nvinfo : EIATTR_CBANK_PARAM_SIZE
	.align		4
.L_39:
        /*0114*/ 	.byte	0x03, 0x19
        /*0116*/ 	.short	0x0050


	//----- nvinfo : EIATTR_PARAM_CBANK
	.align		4
        /*0118*/ 	.byte	0x04, 0x0a
        /*011a*/ 	.short	(.L_41 - .L_40)
	.align		4
.L_40:
        /*011c*/ 	.word	index@(.nv.constant0.matmul_kernel)
        /*0120*/ 	.short	0x0210
        /*0122*/ 	.short	0x0050


	//----- nvinfo : EIATTR_SW_WAR
	.align		4
.L_41:
        /*0124*/ 	.byte	0x04, 0x36
        /*0126*/ 	.short	(.L_43 - .L_42)
.L_42:
        /*0128*/ 	.word	0x00000008
.L_43:


//--------------------- .nv.callgraph             --------------------------
	.section	.nv.callgraph,"",@"SHT_CUDA_CALLGRAPH"
	.align	4
	.sectionentsize	8
	.align		4
        /*0000*/ 	.word	0x00000000
	.align		4
        /*0004*/ 	.word	0xffffffff
	.align		4
        /*0008*/ 	.word	0x00000000
	.align		4
        /*000c*/ 	.word	0xfffffffe
	.align		4
        /*0010*/ 	.word	0x00000000
	.align		4
        /*0014*/ 	.word	0xfffffffd
	.align		4
        /*0018*/ 	.word	0x00000000
	.align		4
        /*001c*/ 	.word	0xfffffffc


//--------------------- .text.matmul_kernel       --------------------------
	.section	.text.matmul_kernel,"ax",@progbits
	.align	128
        .global         matmul_kernel
        .type           matmul_kernel,@function
        .size           matmul_kernel,(.L_x_4 - matmul_kernel)
        .other          matmul_kernel,@"STO_CUDA_ENTRY STV_DEFAULT"
matmul_kernel:
.text.matmul_kernel:
[----:B------:R-:W-:Y:S08]  /*0000*/  LDC R1, c[0x0][0x28] ;  /* 0x00000a00ff017b82 */ /* 0x000ff00000000800 */
[----:B------:R-:W0:Y:S01]  /*0010*/  LDC.64 R44, c[0x0][0x228] ;  /* 0x00008a00ff2c7b82 */ /* 0x000e220000000a00 */
[----:B------:R-:W1:Y:S01]  /*0020*/  S2R R5, SR_CTAID.X ;  /* 0x0000000000057919 */ /* 0x000e620000002500 */
[----:B------:R-:W-:Y:S01]  /*0030*/  ULDC.64 UR8, c[0x0][0x208] ;  /* 0x0000820000087ab9 */ /* 0x000fe20000000a00 */
[----:B------:R-:W-:Y:S01]  /*0040*/  ULDC UR7, c[0x0][0x230] ;  /* 0x00008c0000077ab9 */ /* 0x000fe20000000800 */
[----:B------:R-:W2:Y:S04]  /*0050*/  S2R R54, SR_TID.X ;  /* 0x0000000000367919 */ /* 0x000ea80000002100 */
[----:B------:R-:W3:Y:S01]  /*0060*/  LDC R193, c[0x0][0x230] ;  /* 0x00008c00ffc17b82 */ /* 0x000ee20000000800 */
[----:B0-----:R-:W-:-:S05]  /*0070*/  VIADD R0, R45, 0x3f ;  /* 0x0000003f2d007836 */ /* 0x001fca0000000000 */
[----:B------:R-:W-:Y:S01]  /*0080*/  SHF.R.S32.HI R3, RZ, 0x1f, R0 ;  /* 0x0000001fff037819 */ /* 0x000fe20000011400 */
[----:B---3--:R-:W-:-:S03]  /*0090*/  VIADD R193, R193, 0x3f ;  /* 0x0000003fc1c17836 */ /* 0x008fc60000000000 */
[----:B------:R-:W-:Y:S02]  /*00a0*/  LEA.HI R3, R3, R0, RZ, 0x6 ;  /* 0x0000000003037211 */ /* 0x000fe400078f30ff */
[----:B-1----:R-:W-:Y:S02]  /*00b0*/  IABS R8, R5 ;  /* 0x0000000500087213 */ /* 0x002fe40000000000 */
[----:B------:R-:W-:Y:S02]  /*00c0*/  SHF.R.S32.HI R3, RZ, 0x6, R3 ;  /* 0x00000006ff037819 */ /* 0x000fe40000011403 */
[----:B--2---:R-:W-:Y:S02]  /*00d0*/  SHF.R.U32.HI R191, RZ, 0x4, R54 ;  /* 0x00000004ffbf7819 */ /* 0x004fe40000011636 */
[----:B------:R-:W-:Y:S01]  /*00e0*/  LOP3.LUT R163, R54, 0xf, RZ, 0xc0, !PT ;  /* 0x0000000f36a37812 */ /* 0x000fe200078ec0ff */
[----:B------:R-:W-:Y:S01]  /*00f0*/  IMAD.SHL.U32 R4, R3, 0x8, RZ ;  /* 0x0000000803047824 */ /* 0x000fe200078e00ff */
[----:B------:R-:W-:-:S02]  /*0100*/  SGXT.U32 R191, R191, 0x2 ;  /* 0x00000002bfbf781a */ /* 0x000fc40000000000 */
[----:B------:R-:W-:Y:S02]  /*0110*/  LEA.HI R192, R54, 0x3c, RZ, 0x1c ;  /* 0x0000003c36c07811 */ /* 0x000fe400078fe0ff */
[-C--:B------:R-:W-:Y:S02]  /*0120*/  IABS R7, R4.reuse ;  /* 0x0000000400077213 */ /* 0x080fe40000000000 */
[----:B------:R-:W-:Y:S02]  /*0130*/  IABS R10, R4 ;  /* 0x00000004000a7213 */ /* 0x000fe40000000000 */
[----:B------:R-:W0:Y:S01]  /*0140*/  I2F.RP R0, R7 ;  /* 0x0000000700007306 */ /* 0x000e220000209400 */
[C---:B------:R-:W-:Y:S02]  /*0150*/  LOP3.LUT R176, R191.reuse, 0x4, RZ, 0xfc, !PT ;  /* 0x00000004bfb07812 */ /* 0x040fe400078efcff */
[C---:B------:R-:W-:Y:S02]  /*0160*/  LOP3.LUT R175, R191.reuse, 0x8, RZ, 0xfc, !PT ;  /* 0x00000008bfaf7812 */ /* 0x040fe400078efcff */
[----:B------:R-:W-:-:S02]  /*0170*/  LOP3.LUT R174, R191, 0xc, RZ, 0xfc, !PT ;  /* 0x0000000cbfae7812 */ /* 0x000fc400078efcff */
[C---:B------:R-:W-:Y:S02]  /*0180*/  LOP3.LUT R173, R191.reuse, 0x10, RZ, 0xfc, !PT ;  /* 0x00000010bfad7812 */ /* 0x040fe400078efcff */
[C---:B------:R-:W-:Y:S02]  /*0190*/  LOP3.LUT R181, R191.reuse, 0x14, RZ, 0xfc, !PT ;  /* 0x00000014bfb57812 */ /* 0x040fe400078efcff */
[C---:B------:R-:W-:Y:S02]  /*01a0*/  LOP3.LUT R182, R191.reuse, 0x18, RZ, 0xfc, !PT ;  /* 0x00000018bfb67812 */ /* 0x040fe400078efcff */
[C---:B------:R-:W-:Y:S01]  /*01b0*/  LOP3.LUT R183, R191.reuse, 0x1c, RZ, 0xfc, !PT ;  /* 0x0000001cbfb77812 */ /* 0x040fe200078efcff */
[----:B0-----:R-:W0:Y:S01]  /*01c0*/  MUFU.RCP R0, R0 ;  /* 0x0000000000007308 */ /* 0x001e220000001000 */
[C---:B------:R-:W-:Y:S02]  /*01d0*/  LOP3.LUT R184, R191.reuse, 0x20, RZ, 0xfc, !PT ;  /* 0x00000020bfb87812 */ /* 0x040fe400078efcff */
[----:B------:R-:W-:-:S02]  /*01e0*/  LOP3.LUT R185, R191, 0x24, RZ, 0xfc, !PT ;  /* 0x00000024bfb97812 */ /* 0x000fc400078efcff */
[C---:B------:R-:W-:Y:S02]  /*01f0*/  LOP3.LUT R186, R191.reuse, 0x28, RZ, 0xfc, !PT ;  /* 0x00000028bfba7812 */ /* 0x040fe400078efcff */
[C---:B------:R-:W-:Y:S02]  /*0200*/  LOP3.LUT R187, R191.reuse, 0x2c, RZ, 0xfc, !PT ;  /* 0x0000002cbfbb7812 */ /* 0x040fe400078efcff */
[C---:B------:R-:W-:Y:S02]  /*0210*/  LOP3.LUT R188, R191.reuse, 0x30, RZ, 0xfc, !PT ;  /* 0x00000030bfbc7812 */ /* 0x040fe400078efcff */
[C---:B------:R-:W-:Y:S02]  /*0220*/  LOP3.LUT R189, R191.reuse, 0x34, RZ, 0xfc, !PT ;  /* 0x00000034bfbd7812 */ /* 0x040fe400078efcff */
[----:B------:R-:W-:Y:S01]  /*0230*/  LOP3.LUT R190, R191, 0x38, RZ, 0xfc, !PT ;  /* 0x00000038bfbe7812 */ /* 0x000fe200078efcff */
[----:B0-----:R-:W-:Y:S01]  /*0240*/  VIADD R2, R0, 0xffffffe ;  /* 0x0ffffffe00027836 */ /* 0x001fe20000000000 */
[----:B------:R-:W-:-:S03]  /*0250*/  IADD3 R0, RZ, -R10, RZ ;  /* 0x8000000aff007210 */ /* 0x000fc60007ffe0ff */
[----:B------:R0:W1:Y:S02]  /*0260*/  F2I.FTZ.U32.TRUNC.NTZ R3, R2 ;  /* 0x0000000200037305 */ /* 0x000064000021f000 */
[----:B0-----:R-:W-:Y:S02]  /*0270*/  IMAD.MOV.U32 R2, RZ, RZ, RZ ;  /* 0x000000ffff027224 */ /* 0x001fe400078e00ff */
[----:B-1----:R-:W-:-:S04]  /*0280*/  IMAD.MOV R6, RZ, RZ, -R3 ;  /* 0x000000ffff067224 */ /* 0x002fc800078e0a03 */
[----:B------:R-:W-:Y:S02]  /*0290*/  IMAD R9, R6, R7, RZ ;  /* 0x0000000706097224 */ /* 0x000fe400078e02ff */
[----:B------:R-:W-:Y:S02]  /*02a0*/  IMAD.MOV.U32 R6, RZ, RZ, R8 ;  /* 0x000000ffff067224 */ /* 0x000fe400078e0008 */
[----:B------:R-:W-:-:S06]  /*02b0*/  IMAD.HI.U32 R3, R3, R9, R2 ;  /* 0x0000000903037227 */ /* 0x000fcc00078e0002 */
[----:B------:R-:W-:-:S04]  /*02c0*/  IMAD.HI.U32 R3, R3, R6, RZ ;  /* 0x0000000603037227 */ /* 0x000fc800078e00ff */
[----:B------:R-:W-:-:S05]  /*02d0*/  IMAD R0, R3, R0, R6 ;  /* 0x0000000003007224 */ /* 0x000fca00078e0206 */
[----:B------:R-:W-:-:S13]  /*02e0*/  ISETP.GT.U32.AND P1, PT, R7, R0, PT ;  /* 0x000000000700720c */ /* 0x000fda0003f24070 */
[----:B------:R-:W-:Y:S02]  /*02f0*/  @!P1 IMAD.IADD R0, R0, 0x1, -R7 ;  /* 0x0000000100009824 */ /* 0x000fe400078e0a07 */
[----:B------:R-:W-:Y:S01]  /*0300*/  @!P1 VIADD R3, R3, 0x1 ;  /* 0x0000000103039836 */ /* 0x000fe20000000000 */
[----:B------:R-:W-:Y:S02]  /*0310*/  ISETP.NE.AND P1, PT, R4, RZ, PT ;  /* 0x000000ff0400720c */ /* 0x000fe40003f25270 */
[----:B------:R-:W-:Y:S02]  /*0320*/  ISETP.GE.U32.AND P0, PT, R0, R7, PT ;  /* 0x000000070000720c */ /* 0x000fe40003f06070 */
[----:B------:R-:W-:-:S04]  /*0330*/  LOP3.LUT R0, R5, R4, RZ, 0x3c, !PT ;  /* 0x0000000405007212 */ /* 0x000fc800078e3cff */
[----:B------:R-:W-:Y:S01]  /*0340*/  ISETP.GE.AND P2, PT, R0, RZ, PT ;  /* 0x000000ff0000720c */ /* 0x000fe20003f46270 */
[----:B------:R-:W-:-:S06]  /*0350*/  VIADD R0, R44, 0xf ;  /* 0x0000000f2c007836 */ /* 0x000fcc0000000000 */
[----:B------:R-:W-:-:S04]  /*0360*/  @P0 VIADD R3, R3, 0x1 ;  /* 0x0000000103030836 */ /* 0x000fc80000000000 */
[----:B------:R-:W-:Y:S01]  /*0370*/  IMAD.MOV.U32 R2, RZ, RZ, R3 ;  /* 0x000000ffff027224 */ /* 0x000fe200078e0003 */
[----:B------:R-:W-:-:S03]  /*0380*/  SHF.R.S32.HI R3, RZ, 0x1f, R0 ;  /* 0x0000001fff037819 */ /* 0x000fc60000011400 */
[----:B------:R-:W-:Y:S01]  /*0390*/  @!P2 IMAD.MOV R2, RZ, RZ, -R2 ;  /* 0x000000ffff02a224 */ /* 0x000fe200078e0a02 */
[----:B------:R-:W-:Y:S02]  /*03a0*/  @!P1 LOP3.LUT R2, RZ, R4, RZ, 0x33, !PT ;  /* 0x00000004ff029212 */ /* 0x000fe400078e33ff */
[----:B------:R-:W-:Y:S02]  /*03b0*/  LEA.HI R3, R3, R0, RZ, 0x4 ;  /* 0x0000000003037211 */ /* 0x000fe400078f20ff */
[----:B------:R-:W-:Y:S01]  /*03c0*/  SHF.L.U32 R6, R2, 0x3, RZ ;  /* 0x0000000302067819 */ /* 0x000fe200000006ff */
[----:B------:R-:W-:-:S03]  /*03d0*/  IMAD.MOV R2, RZ, RZ, -R2 ;  /* 0x000000ffff027224 */ /* 0x000fc600078e0a02 */
[----:B------:R-:W-:Y:S01]  /*03e0*/  LEA.HI.SX32 R3, R3, -R6, 0x1c ;  /* 0x8000000603037211 */ /* 0x000fe200078fe2ff */
[----:B------:R-:W-:-:S03]  /*03f0*/  IMAD R4, R4, R2, R5 ;  /* 0x0000000204047224 */ /* 0x000fc600078e0205 */
[----:B------:R-:W-:Y:S02]  /*0400*/  VIMNMX R11, R3, 0x8, PT ;  /* 0x00000008030b7848 */ /* 0x000fe40003fe0100 */
[----:B------:R-:W-:Y:S02]  /*0410*/  IABS R9, R4 ;  /* 0x0000000400097213 */ /* 0x000fe40000000000 */
[----:B------:R-:W-:-:S04]  /*0420*/  IABS R7, R11 ;  /* 0x0000000b00077213 */ /* 0x000fc80000000000 */
[----:B------:R-:W0:Y:S08]  /*0430*/  I2F.RP R0, R7 ;  /* 0x0000000700007306 */ /* 0x000e300000209400 */
[----:B0-----:R-:W0:Y:S02]  /*0440*/  MUFU.RCP R0, R0 ;  /* 0x0000000000007308 */ /* 0x001e240000001000 */
[----:B0-----:R-:W-:-:S06]  /*0450*/  VIADD R3, R0, 0xffffffe ;  /* 0x0ffffffe00037836 */ /* 0x001fcc0000000000 */
[----:B------:R-:W0:Y:S02]  /*0460*/  F2I.FTZ.U32.TRUNC.NTZ R3, R3 ;  /* 0x0000000300037305 */ /* 0x000e24000021f000 */
[----:B0-----:R-:W-:-:S04]  /*0470*/  IMAD.MOV R8, RZ, RZ, -R3 ;  /* 0x000000ffff087224 */ /* 0x001fc800078e0a03 */
[----:B------:R-:W-:Y:S01]  /*0480*/  IMAD.MOV.U32 R2, RZ, RZ, R8 ;  /* 0x000000ffff027224 */ /* 0x000fe200078e0008 */
[----:B------:R-:W-:-:S03]  /*0490*/  IABS R8, R11 ;  /* 0x0000000b00087213 */ /* 0x000fc60000000000 */
[----:B------:R-:W-:Y:S02]  /*04a0*/  IMAD R5, R2, R7, RZ ;  /* 0x0000000702057224 */ /* 0x000fe400078e02ff */
[----:B------:R-:W-:Y:S02]  /*04b0*/  IMAD.MOV.U32 R2, RZ, RZ, RZ ;  /* 0x000000ffff027224 */ /* 0x000fe400078e00ff */
[----:B------:R-:W-:Y:S02]  /*04c0*/  IMAD.MOV R0, RZ, RZ, -R8 ;  /* 0x000000ffff007224 */ /* 0x000fe400078e0a08 */
[----:B------:R-:W-:-:S06]  /*04d0*/  IMAD.HI.U32 R2, R3, R5, R2 ;  /* 0x0000000503027227 */ /* 0x000fcc00078e0002 */
[----:B------:R-:W-:-:S04]  /*04e0*/  IMAD.HI.U32 R2, R2, R9, RZ ;  /* 0x0000000902027227 */ /* 0x000fc800078e00ff */
[----:B------:R-:W-:-:S05]  /*04f0*/  IMAD R0, R2, R0, R9 ;  /* 0x0000000002007224 */ /* 0x000fca00078e0209 */
[----:B------:R-:W-:-:S13]  /*0500*/  ISETP.GT.U32.AND P1, PT, R7, R0, PT ;  /* 0x000000000700720c */ /* 0x000fda0003f24070 */
[-C--:B------:R-:W-:Y:S01]  /*0510*/  @!P1 IADD3 R0, R0, -R7.reuse, RZ ;  /* 0x8000000700009210 */ /* 0x080fe20007ffe0ff */
[----:B------:R-:W-:Y:S01]  /*0520*/  @!P1 VIADD R2, R2, 0x1 ;  /* 0x0000000102029836 */ /* 0x000fe20000000000 */
[----:B------:R-:W-:Y:S02]  /*0530*/  ISETP.NE.AND P1, PT, R11, RZ, PT ;  /* 0x000000ff0b00720c */ /* 0x000fe40003f25270 */
[----:B------:R-:W-:Y:S02]  /*0540*/  ISETP.GE.U32.AND P0, PT, R0, R7, PT ;  /* 0x000000070000720c */ /* 0x000fe40003f06070 */
[----:B------:R-:W-:-:S04]  /*0550*/  LOP3.LUT R0, R4, R11, RZ, 0x3c, !PT ;  /* 0x0000000b04007212 */ /* 0x000fc800078e3cff */
[----:B------:R-:W-:-:S07]  /*0560*/  ISETP.GE.AND P2, PT, R0, RZ, PT ;  /* 0x000000ff0000720c */ /* 0x000fce0003f46270 */
[----:B------:R-:W-:Y:S01]  /*0570*/  @P0 VIADD R2, R2, 0x1 ;  /* 0x0000000102020836 */ /* 0x000fe20000000000 */
[----:B------:R-:W-:-:S05]  /*0580*/  ISETP.GT.AND P0, PT, R193, 0x3f, PT ;  /* 0x0000003fc100780c */ /* 0x000fca0003f04270 */
[----:B------:R-:W-:Y:S01]  /*0590*/  @!P2 IMAD.MOV R2, RZ, RZ, -R2 ;  /* 0x000000ffff02a224 */ /* 0x000fe200078e0a02 */
[----:B------:R-:W-:-:S05]  /*05a0*/  @!P1 LOP3.LUT R2, RZ, R11, RZ, 0x33, !PT ;  /* 0x0000000bff029212 */ /* 0x000fca00078e33ff */
[----:B------:R-:W-:Y:S02]  /*05b0*/  IMAD.MOV R0, RZ, RZ, -R2 ;  /* 0x000000ffff007224 */ /* 0x000fe400078e0a02 */
[----:B------:R-:W-:Y:S02]  /*05c0*/  IMAD.SHL.U32 R162, R2, 0x40, RZ ;  /* 0x0000004002a27824 */ /* 0x000fe400078e00ff */
[----:B------:R-:W-:-:S04]  /*05d0*/  IMAD R0, R11, R0, R4 ;  /* 0x000000000b007224 */ /* 0x000fc800078e0204 */
[----:B------:R-:W-:-:S05]  /*05e0*/  IMAD.IADD R0, R6, 0x1, R0 ;  /* 0x0000000106007824 */ /* 0x000fca00078e0200 */
[----:B------:R-:W-:Y:S01]  /*05f0*/  LEA R163, R0, R163, 0x4 ;  /* 0x000000a300a37211 */ /* 0x000fe200078e20ff */
[----:B------:R-:W-:Y:S06]  /*0600*/  @P0 BRA `(.L_x_0) ;  /* 0x00000000001c0947 */ /* 0x000fec0003800000 */
[C---:B------:R-:W-:Y:S01]  /*0610*/  IMAD.SHL.U32 R172, R54.reuse, 0x10, RZ ;  /* 0x0000001036ac7824 */ /* 0x040fe200078e00ff */
[----:B------:R-:W-:Y:S02]  /*0620*/  LOP3.LUT R171, R54, 0x4, RZ, 0xc0, !PT ;  /* 0x0000000436ab7812 */ /* 0x000fe400078ec0ff */
[----:B------:R-:W-:Y:S02]  /*0630*/  CS2R R68, SRZ ;  /* 0x0000000000447805 */ /* 0x000fe4000001ff00 */
[----:B------:R-:W-:Y:S02]  /*0640*/  CS2R R4, SRZ ;  /* 0x0000000000047805 */ /* 0x000fe4000001ff00 */
[----:B------:R-:W-:Y:S02]  /*0650*/  CS2R R70, SRZ ;  /* 0x0000000000467805 */ /* 0x000fe4000001ff00 */
[----:B------:R-:W-:Y:S01]  /*0660*/  CS2R R2, SRZ ;  /* 0x0000000000027805 */ /* 0x000fe2000001ff00 */
[----:B------:R-:W-:Y:S06]  /*0670*/  BRA `(.L_x_1) ;  /* 0x0000007400707947 */ /* 0x000fec0003800000 */
.L_x_0:
[----:B------:R-:W-:Y:S01]  /*0680*/  IABS R10, R44 ;  /* 0x0000002c000a7213 */ /* 0x000fe20000000000 */
[C---:B------:R-:W-:Y:S01]  /*0690*/  VIADD R11, R162.reuse, 0x3e ;  /* 0x0000003ea20b7836 */ /* 0x040fe20000000000 */
[----:B------:R-:W-:Y:S01]  /*06a0*/  IABS R2, R45 ;  /* 0x0000002d00027213 */ /* 0x000fe20000000000 */
[C---:B------:R-:W-:Y:S01]  /*06b0*/  VIADD R12, R162.reuse, 0x3b ;  /* 0x0000003ba20c7836 */ /* 0x040fe20000000000 */
[----:B------:R-:W0:Y:S01]  /*06c0*/  I2F.RP R3, R10 ;  /* 0x0000000a00037306 */ /* 0x000e220000209400 */
[----:B------:R-:W-:Y:S01]  /*06d0*/  ISETP.GE.AND P2, PT, R163, RZ, PT ;  /* 0x000000ffa300720c */ /* 0x000fe20003f46270 */
[C---:B------:R-:W-:Y:S01]  /*06e0*/  VIADD R16, R162.reuse, 0x38 ;  /* 0x00000038a2107836 */ /* 0x040fe20000000000 */
[----:B------:R-:W-:Y:S01]  /*06f0*/  IABS R8, R11 ;  /* 0x0000000b00087213 */ /* 0x000fe20000000000 */
[C---:B------:R-:W-:Y:S01]  /*0700*/  VIADD R19, R162.reuse, 0x36 ;  /* 0x00000036a2137836 */ /* 0x040fe20000000000 */
[----:B------:R-:W-:Y:S01]  /*0710*/  ISETP.GE.AND P4, PT, R11, RZ, PT ;  /* 0x000000ff0b00720c */ /* 0x000fe20003f86270 */
[----:B------:R-:W-:Y:S01]  /*0720*/  VIADD R17, R162, 0x37 ;  /* 0x00000037a2117836 */ /* 0x000fe20000000000 */
[----:B------:R-:W-:Y:S01]  /*0730*/  IABS R11, R12 ;  /* 0x0000000c000b7213 */ /* 0x000fe20000000000 */
[----:B------:R-:W1:Y:S01]  /*0740*/  I2F.RP R0, R2 ;  /* 0x0000000200007306 */ /* 0x000e620000209400 */
[----:B------:R-:W-:Y:S01]  /*0750*/  ISETP.NE.AND P3, PT, R44, RZ, PT ;  /* 0x000000ff2c00720c */ /* 0x000fe20003f65270 */
[C---:B------:R-:W-:Y:S01]  /*0760*/  VIADD R20, R162.reuse, 0x35 ;  /* 0x00000035a2147836 */ /* 0x040fe20000000000 */
[----:B------:R-:W-:Y:S01]  /*0770*/  IABS R14, R16 ;  /* 0x00000010000e7213 */ /* 0x000fe20000000000 */
[C---:B------:R-:W-:Y:S01]  /*0780*/  VIADD R24, R162.reuse, 0x30 ;  /* 0x00000030a2187836 */ /* 0x040fe20000000000 */
[----:B------:R-:W-:Y:S01]  /*0790*/  IABS R15, R17 ;  /* 0x00000011000f7213 */ /* 0x000fe20000000000 */
[C---:B------:R-:W-:Y:S01]  /*07a0*/  VIADD R27, R162.reuse, 0x2f ;  /* 0x0000002fa21b7836 */ /* 0x040fe20000000000 */
[C---:B------:R-:W-:Y:S01]  /*07b0*/  IADD3 R21, R162.reuse, 0x34, RZ ;  /* 0x00000034a2157810 */ /* 0x040fe20007ffe0ff */
[----:B0-----:R-:W0:Y:S01]  /*07c0*/  MUFU.RCP R3, R3 ;  /* 0x0000000300037308 */ /* 0x001e220000001000 */
[----:B------:R-:W-:Y:S01]  /*07d0*/  IABS R22, R24 ;  /* 0x0000001800167213 */ /* 0x000fe20000000000 */
[C---:B------:R-:W-:Y:S01]  /*07e0*/  VIADD R28, R162.reuse, 0x2e ;  /* 0x0000002ea21c7836 */ /* 0x040fe20000000000 */
[----:B------:R-:W-:Y:S01]  /*07f0*/  IABS R18, R21 ;  /* 0x0000001500127213 */ /* 0x000fe20000000000 */
[C---:B------:R-:W-:Y:S01]  /*0800*/  VIADD R29, R162.reuse, 0x2d ;  /* 0x0000002da21d7836 */ /* 0x040fe20000000000 */
[----:B------:R-:W-:Y:S01]  /*0810*/  IABS R23, R27 ;  /* 0x0000001b00177213 */ /* 0x000fe20000000000 */
[C---:B------:R-:W-:Y:S01]  /*0820*/  VIADD R31, R162.reuse, 0x2b ;  /* 0x0000002ba21f7836 */ /* 0x040fe20000000000 */
[C---:B------:R-:W-:Y:S01]  /*0830*/  IADD3 R36, R162.reuse, 0x23, RZ ;  /* 0x00000023a2247810 */ /* 0x040fe20007ffe0ff */
[----:B-1----:R-:W1:Y:S01]  /*0840*/  MUFU.RCP R0, R0 ;  /* 0x0000000000007308 */ /* 0x002e620000001000 */
[C---:B------:R-:W-:Y:S01]  /*0850*/  VIADD R30, R162.reuse, 0x2c ;  /* 0x0000002ca21e7836 */ /* 0x040fe20000000000 */
[C---:B------:R-:W-:Y:S01]  /*0860*/  IADD3 R42, R162.reuse, 0x20, RZ ;  /* 0x00000020a22a7810 */ /* 0x040fe20007ffe0ff */
[C---:B------:R-:W-:Y:S01]  /*0870*/  VIADD R32, R162.reuse, 0x29 ;  /* 0x00000029a2207836 */ /* 0x040fe20000000000 */
[----:B------:R-:W-:Y:S01]  /*0880*/  IABS R26, R31 ;  /* 0x0000001f001a7213 */ /* 0x000fe20000000000 */
[C---:B------:R-:W-:Y:S01]  /*0890*/  VIADD R33, R162.reuse, 0x27 ;  /* 0x00000027a2217836 */ /* 0x040fe20000000000 */
[----:B------:R-:W-:Y:S01]  /*08a0*/  IABS R25, R30 ;  /* 0x0000001e00197213 */ /* 0x000fe20000000000 */
[C---:B------:R-:W-:Y:S01]  /*08b0*/  VIADD R34, R162.reuse, 0x26 ;  /* 0x00000026a2227836 */ /* 0x040fe20000000000 */
[----:B------:R-:W-:Y:S01]  /*08c0*/  IABS R35, R36 ;  /* 0x0000002400237213 */ /* 0x000fe20000000000 */
[----:B0-----:R-:W-:Y:S01]  /*08d0*/  VIADD R6, R3, 0xffffffe ;  /* 0x0ffffffe03067836 */ /* 0x001fe20000000000 */
[----:B------:R-:W-:Y:S01]  /*08e0*/  IABS R3, R163 ;  /* 0x000000a300037213 */ /* 0x000fe20000000000 */
[C---:B------:R-:W-:Y:S01]  /*08f0*/  VIADD R40, R162.reuse, 0x22 ;  /* 0x00000022a2287836 */ /* 0x040fe20000000000 */
[----:B------:R-:W-:Y:S01]  /*0900*/  IABS R38, R42 ;  /* 0x0000002a00267213 */ /* 0x000fe20000000000 */
[----:B------:R0:W2:Y:S01]  /*0910*/  F2I.FTZ.U32.TRUNC.NTZ R7, R6 ;  /* 0x0000000600077305 */ /* 0x0000a2000021f000 */
[C---:B------:R-:W-:Y:S01]  /*0920*/  VIADD R41, R162.reuse, 0x21 ;  /* 0x00000021a2297836 */ /* 0x040fe20000000000 */
[C---:B------:R-:W-:Y:S01]  /*0930*/  IADD3 R48, R162.reuse, 0x1b, RZ ;  /* 0x0000001ba2307810 */ /* 0x040fe20007ffe0ff */
[C---:B------:R-:W-:Y:S01]  /*0940*/  VIADD R43, R162.reuse, 0x1f ;  /* 0x0000001fa22b7836 */ /* 0x040fe20000000000 */
[----:B------:R-:W-:Y:S01]  /*0950*/  IADD3 R62, R162, 0x6, RZ ;  /* 0x00000006a23e7810 */ /* 0x000fe20007ffe0ff */
[----:B-1----:R-:W-:Y:S01]  /*0960*/  VIADD R4, R0, 0xffffffe ;  /* 0x0ffffffe00047836 */ /* 0x002fe20000000000 */
[C---:B------:R-:W-:Y:S01]  /*0970*/  IADD3 R68, R162.reuse, 0x1, RZ ;  /* 0x00000001a2447810 */ /* 0x040fe20007ffe0ff */
[C---:B------:R-:W-:Y:S01]  /*0980*/  VIADD R49, R162.reuse, 0x1a ;  /* 0x0000001aa2317836 */ /* 0x040fe20000000000 */
[----:B------:R-:W-:Y:S01]  /*0990*/  IABS R39, R43 ;  /* 0x0000002b00277213 */ /* 0x000fe20000000000 */
[----:B0-----:R-:W-:Y:S01]  /*09a0*/  IMAD.MOV.U32 R6, RZ, RZ, RZ ;  /* 0x000000ffff067224 */ /* 0x001fe200078e00ff */
[----:B------:R0:W1:Y:S01]  /*09b0*/  F2I.FTZ.U32.TRUNC.NTZ R5, R4 ;  /* 0x0000000400057305 */ /* 0x000062000021f000 */
[C---:B------:R-:W-:Y:S01]  /*09c0*/  VIADD R47, R162.reuse, 0x1c ;  /* 0x0000001ca22f7836 */ /* 0x040fe20000000000 */
[----:B------:R-:W-:Y:S01]  /*09d0*/  IABS R81, R62 ;  /* 0x0000003e00517213 */ /* 0x000fe20000000000 */
[C---:B------:R-:W-:Y:S01]  /*09e0*/  VIADD R50, R162.reuse, 0x19 ;  /* 0x00000019a2327836 */ /* 0x040fe20000000000 */
[----:B------:R-:W-:Y:S01]  /*09f0*/  IABS R91, R68 ;  /* 0x00000044005b7213 */ /* 0x000fe20000000000 */
[--C-:B--2---:R-:W-:Y:S01]  /*0a00*/  IMAD.MOV R9, RZ, RZ, -R7.reuse ;  /* 0x000000ffff097224 */ /* 0x104fe200078e0a07 */
[----:B------:R-:W-:Y:S01]  /*0a10*/  ULDC UR4, c[0x0][0x234] ;  /* 0x00008d0000047ab9 */ /* 0x000fe20000000800 */
[----:B------:R-:W-:Y:S01]  /*0a20*/  VIADD R52, R162, 0x16 ;  /* 0x00000016a2347836 */ /* 0x000fe20000000000 */
[----:B------:R-:W-:Y:S01]  /*0a30*/  IABS R46, R50 ;  /* 0x00000032002e7213 */ /* 0x000fe20000000000 */
[----:B------:R-:W-:Y:S01]  /*0a40*/  IMAD R9, R9, R10, RZ ;  /* 0x0000000a09097224 */ /* 0x000fe200078e02ff */
[----:B------:R-:W2:Y:S01]  /*0a50*/  LDC R177, c[0x0][0x238] ;  /* 0x00008e00ffb17b82 */ /* 0x000ea20000000800 */
[----:B0-----:R-:W-:Y:S01]  /*0a60*/  IMAD.MOV.U32 R4, RZ, RZ, RZ ;  /* 0x000000ffff047224 */ /* 0x001fe200078e00ff */
[----:B------:R-:W-:Y:S01]  /*0a70*/  LOP3.LUT R171, R54, 0x4, RZ, 0xc0, !PT ;  /* 0x0000000436ab7812 */ /* 0x000fe200078ec0ff */
[----:B------:R-:W-:-:S04]  /*0a80*/  IMAD.HI.U32 R7, R7, R9, R6 ;  /* 0x0000000907077227 */ /* 0x000fc800078e0006 */
[----:B-1----:R-:W-:Y:S02]  /*0a90*/  IMAD.MOV R0, RZ, RZ, -R5 ;  /* 0x000000ffff007224 */ /* 0x002fe400078e0a05 */
[----:B------:R-:W-:-:S04]  /*0aa0*/  IMAD.HI.U32 R7, R7, R3, RZ ;  /* 0x0000000307077227 */ /* 0x000fc800078e00ff */
[C---:B------:R-:W-:Y:S01]  /*0ab0*/  VIADD R56, R162.reuse, 0xe ;  /* 0x0000000ea2387836 */ /* 0x040fe20000000000 */
[----:B------:R-:W-:Y:S01]  /*0ac0*/  IADD3 R7, -R7, RZ, RZ ;  /* 0x000000ff07077210 */ /* 0x000fe20007ffe1ff */
[C---:B------:R-:W-:Y:S02]  /*0ad0*/  VIADD R58, R162.reuse, 0x9 ;  /* 0x00000009a23a7836 */ /* 0x040fe40000000000 */
[----:B------:R-:W-:Y:S01]  /*0ae0*/  VIADD R60, R162, 0x7 ;  /* 0x00000007a23c7836 */ /* 0x000fe20000000000 */
[----:B------:R-:W-:Y:S01]  /*0af0*/  IABS R65, R56 ;  /* 0x0000003800417213 */ /* 0x000fe20000000000 */
[----:B------:R-:W-:Y:S01]  /*0b00*/  IMAD R7, R10, R7, R3 ;  /* 0x000000070a077224 */ /* 0x000fe200078e0203 */
[----:B------:R-:W-:Y:S01]  /*0b10*/  IABS R75, R58 ;  /* 0x0000003a004b7213 */ /* 0x000fe20000000000 */
[----:B------:R-:W-:Y:S01]  /*0b20*/  IMAD.MOV.U32 R3, RZ, RZ, R0 ;  /* 0x000000ffff037224 */ /* 0x000fe200078e0000 */
[----:B------:R-:W-:Y:S01]  /*0b30*/  IABS R79, R60 ;  /* 0x0000003c004f7213 */ /* 0x000fe20000000000 */
[----:B------:R-:W-:Y:S01]  /*0b40*/  VIADD R0, R162, 0x3f ;  /* 0x0000003fa2007836 */ /* 0x000fe20000000000 */
[----:B------:R-:W-:Y:S01]  /*0b50*/  ISETP.GT.U32.AND P0, PT, R10, R7, PT ;  /* 0x000000070a00720c */ /* 0x000fe20003f04070 */
[----:B------:R-:W-:-:S02]  /*0b60*/  IMAD R3, R3, R2, RZ ;  /* 0x0000000203037224 */ /* 0x000fc400078e02ff */
[----:B------:R-:W-:Y:S01]  /*0b70*/  VIADD R66, R162, 0x4 ;  /* 0x00000004a2427836 */ /* 0x000fe20000000000 */
[----:B------:R-:W-:Y:S01]  /*0b80*/  IABS R6, R0 ;  /* 0x0000000000067213 */ /* 0x000fe20000000000 */
[----:B------:R-:W-:Y:S01]  /*0b90*/  IMAD.HI.U32 R3, R5, R3, R4 ;  /* 0x0000000305037227 */ /* 0x000fe200078e0004 */
[----:B------:R-:W-:Y:S02]  /*0ba0*/  ISETP.GE.AND P5, PT, R0, RZ, PT ;  /* 0x000000ff0000720c */ /* 0x000fe40003fa6270 */
[----:B------:R-:W-:Y:S01]  /*0bb0*/  IABS R85, R66 ;  /* 0x0000004200557213 */ /* 0x000fe20000000000 */
[----:B------:R-:W-:Y:S02]  /*0bc0*/  VIADD R0, R162, 0x3d ;  /* 0x0000003da2007836 */ /* 0x000fe40000000000 */
[----:B------:R-:W-:-:S04]  /*0bd0*/  IMAD.HI.U32 R4, R3, R6, RZ ;  /* 0x0000000603047227 */ /* 0x000fc800078e00ff */
[----:B------:R-:W-:Y:S01]  /*0be0*/  @!P0 IMAD.IADD R7, R7, 0x1, -R10 ;  /* 0x0000000107078824 */ /* 0x000fe200078e0a0a */
[----:B------:R-:W-:Y:S01]  /*0bf0*/  IADD3 R9, -R4, RZ, RZ ;  /* 0x000000ff04097210 */ /* 0x000fe20007ffe1ff */
[----:B------:R-:W-:-:S03]  /*0c00*/  IMAD.HI.U32 R5, R3, R8, RZ ;  /* 0x0000000803057227 */ /* 0x000fc600078e00ff */
[----:B------:R-:W-:Y:S01]  /*0c10*/  ISETP.GT.U32.AND P0, PT, R10, R7, PT ;  /* 0x000000070a00720c */ /* 0x000fe20003f04070 */
[----:B------:R-:W-:Y:S01]  /*0c20*/  IMAD R4, R2, R9, R6 ;  /* 0x0000000902047224 */ /* 0x000fe200078e0206 */
[----:B------:R-:W-:Y:S01]  /*0c30*/  IABS R9, R0 ;  /* 0x0000000000097213 */ /* 0x000fe20000000000 */
[----:B------:R-:W-:Y:S02]  /*0c40*/  IMAD.MOV R5, RZ, RZ, -R5 ;  /* 0x000000ffff057224 */ /* 0x000fe400078e0a05 */
[----:B------:R-:W-:Y:S01]  /*0c50*/  VIADD R64, R162, 0x5 ;  /* 0x00000005a2407836 */ /* 0x000fe20000000000 */
[----:B------:R-:W-:Y:S01]  /*0c60*/  ISETP.GT.U32.AND P1, PT, R2, R4, PT ;  /* 0x000000040200720c */ /* 0x000fe20003f24070 */
[----:B------:R-:W-:-:S03]  /*0c70*/  IMAD.HI.U32 R6, R3, R9, RZ ;  /* 0x0000000903067227 */ /* 0x000fc600078e00ff */
[----:B------:R-:W-:Y:S01]  /*0c80*/  IABS R83, R64 ;  /* 0x0000004000537213 */ /* 0x000fe20000000000 */
[----:B------:R-:W-:Y:S02]  /*0c90*/  IMAD.MOV R6, RZ, RZ, -R6 ;  /* 0x000000ffff067224 */ /* 0x000fe400078e0a06 */
[----:B------:R-:W-:Y:S01]  /*0ca0*/  @!P0 IMAD.IADD R7, R7, 0x1, -R10 ;  /* 0x0000000107078824 */ /* 0x000fe200078e0a0a */
[----:B------:R-:W-:Y:S01]  /*0cb0*/  ISETP.GE.AND P0, PT, R0, RZ, PT ;  /* 0x000000ff0000720c */ /* 0x000fe20003f06270 */
[----:B------:R-:W-:Y:S01]  /*0cc0*/  IMAD R6, R2, R6, R9 ;  /* 0x0000000602067224 */ /* 0x000fe200078e0209 */
[----:B------:R-:W-:Y:S01]  /*0cd0*/  IADD3 R9, R162, 0x3a, RZ ;  /* 0x0000003aa2097810 */ /* 0x000fe20007ffe0ff */
[----:B------:R-:W-:Y:S01]  /*0ce0*/  IMAD R5, R2, R5, R8 ;  /* 0x0000000502057224 */ /* 0x000fe200078e0208 */
[----:B------:R-:W-:Y:S01]  /*0cf0*/  MOV R0, R7 ;  /* 0x0000000700007202 */ /* 0x000fe20000000f00 */
[----:B------:R-:W-:Y:S02]  /*0d00*/  @!P1 IMAD.IADD R4, R4, 0x1, -R2 ;  /* 0x0000000104049824 */ /* 0x000fe400078e0a02 */
[----:B------:R-:W-:Y:S01]  /*0d10*/  VIADD R8, R162, 0x3c ;  /* 0x0000003ca2087836 */ /* 0x000fe20000000000 */
[C---:B------:R-:W-:Y:S01]  /*0d20*/  ISETP.GT.U32.AND P6, PT, R2.reuse, R5, PT ;  /* 0x000000050200720c */ /* 0x040fe20003fc4070 */
[----:B------:R-:W-:Y:S01]  /*0d30*/  @!P2 IMAD.MOV R0, RZ, RZ, -R0 ;  /* 0x000000ffff00a224 */ /* 0x000fe200078e0a00 */
[----:B------:R-:W-:Y:S01]  /*0d40*/  ISETP.GT.U32.AND P1, PT, R2, R4, PT ;  /* 0x000000040200720c */ /* 0x000fe20003f24070 */
[-C--:B--2---:R-:W-:Y:S01]  /*0d50*/  IMAD R192, R192, R177.reuse, RZ ;  /* 0x000000b1c0c07224 */ /* 0x084fe200078e02ff */
[----:B------:R-:W-:Y:S01]  /*0d60*/  IABS R10, R8 ;  /* 0x00000008000a7213 */ /* 0x000fe20000000000 */
[----:B------:R-:W-:Y:S01]  /*0d70*/  IMAD R191, R191, R177, RZ ;  /* 0x000000b1bfbf7224 */ /* 0x000fe200078e02ff */
[----:B------:R-:W-:Y:S01]  /*0d80*/  ISETP.GE.AND P2, PT, R8, RZ, PT ;  /* 0x000000ff0800720c */ /* 0x000fe20003f46270 */
[----:B------:R-:W-:Y:S01]  /*0d90*/  IMAD.HI.U32 R8, R3, R11, RZ ;  /* 0x0000000b03087227 */ /* 0x000fe200078e00ff */
[----:B------:R-:W-:-:S02]  /*0da0*/  @!P3 LOP3.LUT R0, RZ, R44, RZ, 0x33, !PT ;  /* 0x0000002cff00b212 */ /* 0x000fc400078e33ff */
[----:B------:R-:W-:Y:S01]  /*0db0*/  IABS R44, R49 ;  /* 0x00000031002c7213 */ /* 0x000fe20000000000 */
[----:B------:R-:W-:Y:S02]  /*0dc0*/  IMAD.MOV R8, RZ, RZ, -R8 ;  /* 0x000000ffff087224 */ /* 0x000fe400078e0a08 */
[----:B------:R-:W-:-:S04]  /*0dd0*/  IMAD.HI.U32 R7, R3, R10, RZ ;  /* 0x0000000a03077227 */ /* 0x000fc800078e00ff */
[--C-:B------:R-:W-:Y:S01]  /*0de0*/  @!P1 IMAD.IADD R4, R4, 0x1, -R2.reuse ;  /* 0x0000000104049824 */ /* 0x100fe200078e0a02 */
[C---:B------:R-:W-:Y:S01]  /*0df0*/  ISETP.GT.U32.AND P1, PT, R2.reuse, R6, PT ;  /* 0x000000060200720c */ /* 0x040fe20003f24070 */
[----:B------:R-:W-:Y:S02]  /*0e00*/  IMAD R8, R2, R8, R11 ;  /* 0x0000000802087224 */ /* 0x000fe400078e020b */
[----:B------:R-:W-:Y:S02]  /*0e10*/  VIADD R11, R162, 0x39 ;  /* 0x00000039a20b7836 */ /* 0x000fe40000000000 */
[----:B------:R-:W-:Y:S01]  /*0e20*/  @!P6 IMAD.IADD R5, R5, 0x1, -R2 ;  /* 0x000000010505e824 */ /* 0x000fe200078e0a02 */
[----:B------:R-:W-:Y:S01]  /*0e30*/  ISETP.GE.AND P6, PT, R12, RZ, PT ;  /* 0x000000ff0c00720c */ /* 0x000fe20003fc6270 */
[----:B------:R-:W-:Y:S01]  /*0e40*/  IMAD.MOV R7, RZ, RZ, -R7 ;  /* 0x000000ffff077224 */ /* 0x000fe200078e0a07 */
[----:B------:R-:W-:Y:S01]  /*0e50*/  IABS R13, R11 ;  /* 0x0000000b000d7213 */ /* 0x000fe20000000000 */
[----:B------:R-:W-:Y:S01]  /*0e60*/  @!P5 IMAD.MOV R4, RZ, RZ, -R4 ;  /* 0x000000ffff04d224 */ /* 0x000fe200078e0a04 */
[C---:B------:R-:W-:Y:S01]  /*0e70*/  ISETP.GT.U32.AND P3, PT, R2.reuse, R5, PT ;  /* 0x000000050200720c */ /* 0x040fe20003f64070 */
[----:B------:R-:W-:Y:S01]  /*0e80*/  IMAD R7, R2, R7, R10 ;  /* 0x0000000702077224 */ /* 0x000fe200078e020a */
[----:B------:R-:W-:Y:S01]  /*0e90*/  IABS R12, R9 ;  /* 0x00000009000c7213 */ /* 0x000fe20000000000 */
[----:B------:R-:W-:-:S02]  /*0ea0*/  @!P1 IMAD.IADD R6, R6, 0x1, -R2 ;  /* 0x0000000106069824 */ /* 0x000fc400078e0a02 */
[----:B------:R-:W-:Y:S01]  /*0eb0*/  IMAD.HI.U32 R10, R3, R13, RZ ;  /* 0x0000000d030a7227 */ /* 0x000fe200078e00ff */
[C---:B------:R-:W-:Y:S02]  /*0ec0*/  ISETP.GT.U32.AND P5, PT, R2.reuse, R7, PT ;  /* 0x000000070200720c */ /* 0x040fe40003fa4070 */
[----:B------:R-:W-:Y:S01]  /*0ed0*/  ISETP.GT.U32.AND P1, PT, R2, R6, PT ;  /* 0x000000060200720c */ /* 0x000fe20003f24070 */
[----:B------:R-:W-:Y:S02]  /*0ee0*/  IMAD.MOV R10, RZ, RZ, -R10 ;  /* 0x000000ffff0a7224 */ /* 0x000fe400078e0a0a */
[----:B------:R-:W-:Y:S02]  /*0ef0*/  IMAD R190, R190, R177, RZ ;  /* 0x000000b1bebe7224 */ /* 0x000fe400078e02ff */
[----:B------:R-:W-:Y:S02]  /*0f00*/  IMAD R10, R2, R10, R13 ;  /* 0x0000000a020a7224 */ /* 0x000fe400078e020d */
[----:B------:R-:W-:Y:S01]  /*0f10*/  @!P3 IMAD.IADD R5, R5, 0x1, -R2 ;  /* 0x000000010505b824 */ /* 0x000fe200078e0a02 */
[----:B------:R-:W-:Y:S01]  /*0f20*/  ISETP.GE.AND P3, PT, R9, RZ, PT ;  /* 0x000000ff0900720c */ /* 0x000fe20003f66270 */
[----:B------:R-:W-:-:S02]  /*0f30*/  IMAD.HI.U32 R9, R3, R12, RZ ;  /* 0x0000000c03097227 */ /* 0x000fc400078e00ff */
[----:B------:R-:W-:Y:S02]  /*0f40*/  @!P5 IADD3 R7, R7, -R2, RZ ;  /* 0x800000020707d210 */ /* 0x000fe40007ffe0ff */
[----:B------:R-:W-:Y:S01]  /*0f50*/  @!P1 IMAD.IADD R6, R6, 0x1, -R2 ;  /* 0x0000000106069824 */ /* 0x000fe200078e0a02 */
[----:B------:R-:W-:Y:S01]  /*0f60*/  ISETP.GE.AND P1, PT, R11, RZ, PT ;  /* 0x000000ff0b00720c */ /* 0x000fe20003f26270 */
[----:B------:R-:W-:Y:S01]  /*0f70*/  @!P4 IMAD.MOV R5, RZ, RZ, -R5 ;  /* 0x000000ffff05c224 */ /* 0x000fe200078e0a05 */
[C---:B------:R-:W-:Y:S01]  /*0f80*/  ISETP.GT.U32.AND P4, PT, R2.reuse, R8, PT ;  /* 0x000000080200720c */ /* 0x040fe20003f84070 */
[----:B------:R-:W-:Y:S01]  /*0f90*/  @!P0 IMAD.MOV R6, RZ, RZ, -R6 ;  /* 0x000000ffff068224 */ /* 0x000fe200078e0a06 */
[C---:B------:R-:W-:Y:S01]  /*0fa0*/  ISETP.GT.U32.AND P0, PT, R2.reuse, R10, PT ;  /* 0x0000000a0200720c */ /* 0x040fe20003f04070 */
[----:B------:R-:W-:Y:S01]  /*0fb0*/  IMAD.HI.U32 R11, R3, R14, RZ ;  /* 0x0000000e030b7227 */ /* 0x000fe200078e00ff */
[----:B------:R-:W-:-:S03]  /*0fc0*/  ISETP.GT.U32.AND P5, PT, R2, R7, PT ;  /* 0x000000070200720c */ /* 0x000fc60003fa4070 */
[----:B------:R-:W-:Y:S02]  /*0fd0*/  IMAD.MOV R11, RZ, RZ, -R11 ;  /* 0x000000ffff0b7224 */ /* 0x000fe400078e0a0b */
[----:B------:R-:W-:Y:S02]  /*0fe0*/  IMAD.MOV R9, RZ, RZ, -R9 ;  /* 0x000000ffff097224 */ /* 0x000fe400078e0a09 */
[----:B------:R-:W-:Y:S01]  /*0ff0*/  IMAD R11, R2, R11, R14 ;  /* 0x0000000b020b7224 */ /* 0x000fe200078e020e */
[----:B------:R-:W-:Y:S01]  /*1000*/  IABS R14, R19 ;  /* 0x00000013000e7213 */ /* 0x000fe20000000000 */
[--C-:B------:R-:W-:Y:S02]  /*1010*/  @!P4 IMAD.IADD R8, R8, 0x1, -R2.reuse ;  /* 0x000000010808c824 */ /* 0x100fe400078e0a02 */
[----:B------:R-:W-:Y:S02]  /*1020*/  @!P0 IMAD.IADD R10, R10, 0x1, -R2 ;  /* 0x000000010a0a8824 */ /* 0x000fe400078e0a02 */
[----:B------:R-:W-:Y:S01]  /*1030*/  IMAD.HI.U32 R13, R3, R14, RZ ;  /* 0x0000000e030d7227 */ /* 0x000fe200078e00ff */
[----:B------:R-:W-:-:S02]  /*1040*/  ISETP.GT.U32.AND P4, PT, R2, R8, PT ;  /* 0x000000080200720c */ /* 0x000fc40003f84070 */
[C---:B------:R-:W-:Y:S01]  /*1050*/  ISETP.GT.U32.AND P0, PT, R2.reuse, R10, PT ;  /* 0x0000000a0200720c */ /* 0x040fe20003f04070 */
[----:B------:R-:W-:Y:S01]  /*1060*/  IMAD.MOV R13, RZ, RZ, -R13 ;  /* 0x000000ffff0d7224 */ /* 0x000fe200078e0a0d */
[----:B------:R-:W-:Y:S01]  /*1070*/  @!P5 IADD3 R7, R7, -R2, RZ ;  /* 0x800000020707d210 */ /* 0x000fe20007ffe0ff */
[----:B------:R-:W-:Y:S02]  /*1080*/  IMAD R9, R2, R9, R12 ;  /* 0x0000000902097224 */ /* 0x000fe400078e020c */
[----:B------:R-:W-:-:S03]  /*1090*/  IMAD.HI.U32 R12, R3, R15, RZ ;  /* 0x0000000f030c7227 */ /* 0x000fc600078e00ff */
[C---:B------:R-:W-:Y:S01]  /*10a0*/  ISETP.GT.U32.AND P5, PT, R2.reuse, R9, PT ;  /* 0x000000090200720c */ /* 0x040fe20003fa4070 */
[----:B------:R-:W-:Y:S02]  /*10b0*/  IMAD R13, R2, R13, R14 ;  /* 0x0000000d020d7224 */ /* 0x000fe400078e020e */
[----:B------:R-:W-:Y:S02]  /*10c0*/  IMAD.MOV R12, RZ, RZ, -R12 ;  /* 0x000000ffff0c7224 */ /* 0x000fe400078e0a0c */
[----:B------:R-:W-:Y:S01]  /*10d0*/  @!P0 IADD3 R10, R10, -R2, RZ ;  /* 0x800000020a0a8210 */ /* 0x000fe20007ffe0ff */
[----:B------:R-:W-:Y:S01]  /*10e0*/  @!P4 IMAD.IADD R8, R8, 0x1, -R2 ;  /* 0x000000010808c824 */ /* 0x000fe200078e0a02 */
[C---:B------:R-:W-:Y:S01]  /*10f0*/  ISETP.GT.U32.AND P0, PT, R2.reuse, R13, PT ;  /* 0x0000000d0200720c */ /* 0x040fe20003f04070 */
[C---:B------:R-:W-:Y:S01]  /*1100*/  IMAD R12, R2.reuse, R12, R15 ;  /* 0x0000000c020c7224 */ /* 0x040fe200078e020f */
[----:B------:R-:W-:Y:S01]  /*1110*/  ISETP.GT.U32.AND P4, PT, R2, R11, PT ;  /* 0x0000000b0200720c */ /* 0x000fe20003f84070 */
[----:B------:R-:W-:-:S02]  /*1120*/  @!P6 IMAD.MOV R8, RZ, RZ, -R8 ;  /* 0x000000ffff08e224 */ /* 0x000fc400078e0a08 */
[----:B------:R-:W-:Y:S01]  /*1130*/  IMAD.HI.U32 R15, R3, R18, RZ ;  /* 0x00000012030f7227 */ /* 0x000fe200078e00ff */
[----:B------:R-:W-:-:S03]  /*1140*/  ISETP.GT.U32.AND P6, PT, R2, R12, PT ;  /* 0x0000000c0200720c */ /* 0x000fc60003fc4070 */
[--C-:B------:R-:W-:Y:S02]  /*1150*/  @!P5 IMAD.IADD R9, R9, 0x1, -R2.reuse ;  /* 0x000000010909d824 */ /* 0x100fe400078e0a02 */
[----:B------:R-:W-:Y:S02]  /*1160*/  IMAD.MOV R15, RZ, RZ, -R15 ;  /* 0x000000ffff0f7224 */ /* 0x000fe400078e0a0f */
[----:B------:R-:W-:Y:S01]  /*1170*/  @!P0 IADD3 R13, R13, -R2, RZ ;  /* 0x800000020d0d8210 */ /* 0x000fe20007ffe0ff */
[----:B------:R-:W-:Y:S01]  /*1180*/  @!P2 IMAD.MOV R7, RZ, RZ, -R7 ;  /* 0x000000ffff07a224 */ /* 0x000fe200078e0a07 */
[C---:B------:R-:W-:Y:S01]  /*1190*/  ISETP.GT.U32.AND P5, PT, R2.reuse, R9, PT ;  /* 0x000000090200720c */ /* 0x040fe20003fa4070 */
[----:B------:R-:W-:Y:S01]  /*11a0*/  @!P4 IMAD.IADD R11, R11, 0x1, -R2 ;  /* 0x000000010b0bc824 */ /* 0x000fe200078e0a02 */
[C---:B------:R-:W-:Y:S01]  /*11b0*/  ISETP.GT.U32.AND P0, PT, R2.reuse, R13, PT ;  /* 0x0000000d0200720c */ /* 0x040fe20003f04070 */
[----:B------:R-:W-:Y:S01]  /*11c0*/  IMAD R15, R2, R15, R18 ;  /* 0x0000000f020f7224 */ /* 0x000fe200078e0212 */
[----:B------:R-:W-:Y:S01]  /*11d0*/  ISETP.GE.AND P2, PT, R16, RZ, PT ;  /* 0x000000ff1000720c */ /* 0x000fe20003f46270 */
[----:B------:R-:W-:Y:S01]  /*11e0*/  @!P6 IMAD.IADD R12, R12, 0x1, -R2 ;  /* 0x000000010c0ce824 */ /* 0x000fe200078e0a02 */
[----:B------:R-:W-:Y:S01]  /*11f0*/  ISETP.GE.AND P6, PT, R19, RZ, PT ;  /* 0x000000ff1300720c */ /* 0x000fe20003fc6270 */
[----:B------:R-:W-:Y:S01]  /*1200*/  @!P1 IMAD.MOV R10, RZ, RZ, -R10 ;  /* 0x000000ffff0a9224 */ /* 0x000fe200078e0a0a */
[----:B------:R-:W-:Y:S01]  /*1210*/  IABS R16, R20 ;  /* 0x0000001400107213 */ /* 0x000fe20000000000 */
[----:B------:R-:W-:Y:S01]  /*1220*/  VIADD R18, R162, 0x31 ;  /* 0x00000031a2127836 */ /* 0x000fe20000000000 */
[----:B------:R-:W-:Y:S01]  /*1230*/  ISETP.GT.U32.AND P4, PT, R2, R11, PT ;  /* 0x0000000b0200720c */ /* 0x000fe20003f84070 */
[----:B------:R-:W-:Y:S01]  /*1240*/  IMAD R189, R189, R177, RZ ;  /* 0x000000b1bdbd7224 */ /* 0x000fe200078e02ff */
[----:B------:R-:W-:Y:S01]  /*1250*/  ISETP.GE.AND P1, PT, R20, RZ, PT ;  /* 0x000000ff1400720c */ /* 0x000fe20003f26270 */
[--C-:B------:R-:W-:Y:S01]  /*1260*/  @!P5 IMAD.IADD R9, R9, 0x1, -R2.reuse ;  /* 0x000000010909d824 */ /* 0x100fe200078e0a02 */
[----:B------:R-:W-:Y:S01]  /*1270*/  ISETP.GE.AND P5, PT, R17, RZ, PT ;  /* 0x000000ff1100720c */ /* 0x000fe20003fa6270 */
[----:B------:R-:W-:Y:S01]  /*1280*/  @!P0 IMAD.IADD R13, R13, 0x1, -R2 ;  /* 0x000000010d0d8824 */ /* 0x000fe200078e0a02 */
[----:B------:R-:W-:Y:S01]  /*1290*/  ISETP.GE.AND P0, PT, R18, RZ, PT ;  /* 0x000000ff1200720c */ /* 0x000fe20003f06270 */
[----:B------:R-:W-:Y:S01]  /*12a0*/  @!P3 IMAD.MOV R9, RZ, RZ, -R9 ;  /* 0x000000ffff09b224 */ /* 0x000fe200078e0a09 */
[----:B------:R-:W-:Y:S01]  /*12b0*/  ISETP.GT.U32.AND P3, PT, R2, R12, PT ;  /* 0x0000000c0200720c */ /* 0x000fe20003f64070 */
[----:B------:R-:W-:-:S04]  /*12c0*/  IMAD.HI.U32 R14, R3, R16, RZ ;  /* 0x00000010030e7227 */ /* 0x000fc800078e00ff */
[----:B------:R-:W-:Y:S01]  /*12d0*/  @!P6 IMAD.MOV R13, RZ, RZ, -R13 ;  /* 0x000000ffff0de224 */ /* 0x000fe200078e0a0d */
[C---:B------:R-:W-:Y:S01]  /*12e0*/  ISETP.GT.U32.AND P6, PT, R2.reuse, R15, PT ;  /* 0x0000000f0200720c */ /* 0x040fe20003fc4070 */
[----:B------:R-:W-:Y:S02]  /*12f0*/  IMAD.MOV R17, RZ, RZ, -R14 ;  /* 0x000000ffff117224 */ /* 0x000fe400078e0a0e */
[----:B------:R-:W-:Y:S01]  /*1300*/  @!P4 IMAD.IADD R11, R11, 0x1, -R2 ;  /* 0x000000010b0bc824 */ /* 0x000fe200078e0a02 */
[----:B------:R-:W-:Y:S01]  /*1310*/  ISETP.GE.AND P4, PT, R21, RZ, PT ;  /* 0x000000ff1500720c */ /* 0x000fe20003f86270 */
[----:B------:R-:W-:Y:S01]  /*1320*/  IMAD R14, R2, R17, R16 ;  /* 0x00000011020e7224 */ /* 0x000fe200078e0210 */
[----:B------:R-:W-:Y:S01]  /*1330*/  IABS R21, R18 ;  /* 0x0000001200157213 */ /* 0x000fe20000000000 */
[C---:B------:R-:W-:Y:S02]  /*1340*/  VIADD R17, R162.reuse, 0x32 ;  /* 0x00000032a2117836 */ /* 0x040fe40000000000 */
[----:B------:R-:W-:-:S02]  /*1350*/  VIADD R16, R162, 0x33 ;  /* 0x00000033a2107836 */ /* 0x000fc40000000000 */
[----:B------:R-:W-:Y:S01]  /*1360*/  @!P3 IMAD.IADD R12, R12, 0x1, -R2 ;  /* 0x000000010c0cb824 */ /* 0x000fe200078e0a02 */
[----:B------:R-:W-:Y:S01]  /*1370*/  ISETP.GT.U32.AND P3, PT, R2, R14, PT ;  /* 0x0000000e0200720c */ /* 0x000fe20003f64070 */
[----:B------:R-:W-:Y:S01]  /*1380*/  @!P2 IMAD.MOV R11, RZ, RZ, -R11 ;  /* 0x000000ffff0ba224 */ /* 0x000fe200078e0a0b */
[----:B------:R-:W-:Y:S01]  /*1390*/  IABS R20, R17 ;  /* 0x0000001100147213 */ /* 0x000fe20000000000 */
[----:B------:R-:W-:Y:S01]  /*13a0*/  IMAD.HI.U32 R18, R3, R21, RZ ;  /* 0x0000001503127227 */ /* 0x000fe200078e00ff */
[----:B------:R-:W-:Y:S02]  /*13b0*/  @!P6 IADD3 R15, R15, -R2, RZ ;  /* 0x800000020f0fe210 */ /* 0x000fe40007ffe0ff */
[----:B------:R-:W-:Y:S01]  /*13c0*/  IABS R19, R16 ;  /* 0x0000001000137213 */ /* 0x000fe20000000000 */
[----:B------:R-:W-:Y:S01]  /*13d0*/  IMAD.MOV R18, RZ, RZ, -R18 ;  /* 0x000000ffff127224 */ /* 0x000fe200078e0a12 */
[----:B------:R-:W-:Y:S01]  /*13e0*/  @!P5 IADD3 R12, -R12, RZ, RZ ;  /* 0x000000ff0c0cd210 */ /* 0x000fe20007ffe1ff */
[----:B------:R-:W-:Y:S01]  /*13f0*/  IMAD R188, R188, R177, RZ ;  /* 0x000000b1bcbc7224 */ /* 0x000fe200078e02ff */
[----:B------:R-:W-:Y:S01]  /*1400*/  ISETP.GE.AND P5, PT, R17, RZ, PT ;  /* 0x000000ff1100720c */ /* 0x000fe20003fa6270 */
[----:B------:R-:W-:Y:S01]  /*1410*/  IMAD.HI.U32 R17, R3, R20, RZ ;  /* 0x0000001403117227 */ /* 0x000fe200078e00ff */
[----:B------:R-:W-:-:S02]  /*1420*/  ISETP.GT.U32.AND P6, PT, R2, R15, PT ;  /* 0x0000000f0200720c */ /* 0x000fc40003fc4070 */
[----:B------:R-:W-:Y:S01]  /*1430*/  ISETP.GE.AND P2, PT, R16, RZ, PT ;  /* 0x000000ff1000720c */ /* 0x000fe20003f46270 */
[----:B------:R-:W-:-:S04]  /*1440*/  IMAD.HI.U32 R16, R3, R19, RZ ;  /* 0x0000001303107227 */ /* 0x000fc800078e00ff */
[----:B------:R-:W-:Y:S02]  /*1450*/  IMAD.MOV R17, RZ, RZ, -R17 ;  /* 0x000000ffff117224 */ /* 0x000fe400078e0a11 */
[----:B------:R-:W-:Y:S02]  /*1460*/  IMAD.MOV R16, RZ, RZ, -R16 ;  /* 0x000000ffff107224 */ /* 0x000fe400078e0a10 */
[----:B------:R-:W-:Y:S02]  /*1470*/  @!P3 IMAD.IADD R14, R14, 0x1, -R2 ;  /* 0x000000010e0eb824 */ /* 0x000fe400078e0a02 */
[C---:B------:R-:W-:Y:S02]  /*1480*/  IMAD R17, R2.reuse, R17, R20 ;  /* 0x0000001102117224 */ /* 0x040fe400078e0214 */
[C---:B------:R-:W-:Y:S01]  /*1490*/  IMAD R16, R2.reuse, R16, R19 ;  /* 0x0000001002107224 */ /* 0x040fe200078e0213 */
[----:B------:R-:W-:Y:S01]  /*14a0*/  ISETP.GT.U32.AND P3, PT, R2, R14, PT ;  /* 0x0000000e0200720c */ /* 0x000fe20003f64070 */
[----:B------:R-:W-:-:S04]  /*14b0*/  IMAD.HI.U32 R19, R3, R22, RZ ;  /* 0x0000001603137227 */ /* 0x000fc800078e00ff */
[----:B------:R-:W-:Y:S01]  /*14c0*/  @!P6 IMAD.IADD R15, R15, 0x1, -R2 ;  /* 0x000000010f0fe824 */ /* 0x000fe200078e0a02 */
[----:B------:R-:W-:Y:S01]  /*14d0*/  ISETP.GT.U32.AND P6, PT, R2, R17, PT ;  /* 0x000000110200720c */ /* 0x000fe20003fc4070 */
[----:B------:R-:W-:Y:S02]  /*14e0*/  IMAD.MOV R19, RZ, RZ, -R19 ;  /* 0x000000ffff137224 */ /* 0x000fe400078e0a13 */
[----:B------:R-:W-:-:S04]  /*14f0*/  IMAD.HI.U32 R20, R3, R23, RZ ;  /* 0x0000001703147227 */ /* 0x000fc800078e00ff */
[C---:B------:R-:W-:Y:S02]  /*1500*/  IMAD R19, R2.reuse, R19, R22 ;  /* 0x0000001302137224 */ /* 0x040fe400078e0216 */
[----:B------:R-:W-:Y:S02]  /*1510*/  IMAD.MOV R20, RZ, RZ, -R20 ;  /* 0x000000ffff147224 */ /* 0x000fe400078e0a14 */
[C---:B------:R-:W-:Y:S01]  /*1520*/  IMAD R18, R2.reuse, R18, R21 ;  /* 0x0000001202127224 */ /* 0x040fe200078e0215 */
[----:B------:R-:W-:Y:S01]  /*1530*/  IABS R21, R28 ;  /* 0x0000001c00157213 */ /* 0x000fe20000000000 */
[C---:B------:R-:W-:Y:S01]  /*1540*/  IMAD R20, R2.reuse, R20, R23 ;  /* 0x0000001402147224 */ /* 0x040fe200078e0217 */
[----:B------:R-:W-:Y:S01]  /*1550*/  @!P6 IADD3 R17, R17, -R2, RZ ;  /* 0x800000021111e210 */ /* 0x000fe20007ffe0ff */
[----:B------:R-:W-:Y:S01]  /*1560*/  @!P4 IMAD.MOV R15, RZ, RZ, -R15 ;  /* 0x000000ffff0fc224 */ /* 0x000fe200078e0a0f */
[----:B------:R-:W-:Y:S01]  /*1570*/  ISETP.GT.U32.AND P4, PT, R2, R19, PT ;  /* 0x000000130200720c */ /* 0x000fe20003f84070 */
[----:B------:R-:W-:Y:S01]  /*1580*/  @!P3 IMAD.IADD R14, R14, 0x1, -R2 ;  /* 0x000000010e0eb824 */ /* 0x000fe200078e0a02 */
[----:B------:R-:W-:Y:S01]  /*1590*/  MOV R22, R21 ;  /* 0x0000001500167202 */ /* 0x000fe20000000f00 */
[----:B------:R-:W-:Y:S01]  /*15a0*/  IMAD R187, R187, R177, RZ ;  /* 0x000000b1bbbb7224 */ /* 0x000fe200078e02ff */
[C---:B------:R-:W-:Y:S01]  /*15b0*/  ISETP.GT.U32.AND P6, PT, R2.reuse, R20, PT ;  /* 0x000000140200720c */ /* 0x040fe20003fc4070 */
[----:B------:R-:W-:Y:S01]  /*15c0*/  @!P1 IMAD.MOV R14, RZ, RZ, -R14 ;  /* 0x000000ffff0e9224 */ /* 0x000fe200078e0a0e */
[C---:B------:R-:W-:Y:S01]  /*15d0*/  ISETP.GT.U32.AND P3, PT, R2.reuse, R16, PT ;  /* 0x000000100200720c */ /* 0x040fe20003f64070 */
[----:B------:R-:W-:Y:S01]  /*15e0*/  IMAD.HI.U32 R21, R3, R22, RZ ;  /* 0x0000001603157227 */ /* 0x000fe200078e00ff */
[----:B------:R-:W-:-:S02]  /*15f0*/  ISETP.GT.U32.AND P1, PT, R2, R18, PT ;  /* 0x000000120200720c */ /* 0x000fc40003f24070 */
[----:B------:R-:W-:Y:S01]  /*1600*/  IABS R23, R29 ;  /* 0x0000001d00177213 */ /* 0x000fe20000000000 */
[----:B------:R-:W-:Y:S02]  /*1610*/  IMAD.MOV R21, RZ, RZ, -R21 ;  /* 0x000000ffff157224 */ /* 0x000fe400078e0a15 */
[----:B------:R-:W-:Y:S02]  /*1620*/  @!P4 IMAD.IADD R19, R19, 0x1, -R2 ;  /* 0x000000011313c824 */ /* 0x000fe400078e0a02 */
[----:B------:R-:W-:Y:S02]  /*1630*/  IMAD R21, R2, R21, R22 ;  /* 0x0000001502157224 */ /* 0x000fe400078e0216 */
[----:B------:R-:W-:-:S04]  /*1640*/  IMAD.HI.U32 R22, R3, R23, RZ ;  /* 0x0000001703167227 */ /* 0x000fc800078e00ff */
[--C-:B------:R-:W-:Y:S01]  /*1650*/  @!P6 IMAD.IADD R20, R20, 0x1, -R2.reuse ;  /* 0x000000011414e824 */ /* 0x100fe200078e0a02 */
[----:B------:R-:W-:Y:S01]  /*1660*/  ISETP.GT.U32.AND P6, PT, R2, R19, PT ;  /* 0x000000130200720c */ /* 0x000fe20003fc4070 */
[--C-:B------:R-:W-:Y:S01]  /*1670*/  @!P3 IMAD.IADD R16, R16, 0x1, -R2.reuse ;  /* 0x000000011010b824 */ /* 0x100fe200078e0a02 */
[----:B------:R-:W-:Y:S01]  /*1680*/  IADD3 R22, -R22, RZ, RZ ;  /* 0x000000ff16167210 */ /* 0x000fe20007ffe1ff */
[----:B------:R-:W-:Y:S01]  /*1690*/  @!P1 IMAD.IADD R18, R18, 0x1, -R2 ;  /* 0x0000000112129824 */ /* 0x000fe200078e0a02 */
[----:B------:R-:W-:Y:S01]  /*16a0*/  ISETP.GT.U32.AND P1, PT, R2, R17, PT ;  /* 0x000000110200720c */ /* 0x000fe20003f24070 */
[----:B------:R-:W-:Y:S01]  /*16b0*/  IMAD R186, R186, R177, RZ ;  /* 0x000000b1baba7224 */ /* 0x000fe200078e02ff */
[C---:B------:R-:W-:Y:S01]  /*16c0*/  ISETP.GT.U32.AND P3, PT, R2.reuse, R16, PT ;  /* 0x000000100200720c */ /* 0x040fe20003f64070 */
[C---:B------:R-:W-:Y:S01]  /*16d0*/  IMAD R22, R2.reuse, R22, R23 ;  /* 0x0000001602167224 */ /* 0x040fe200078e0217 */
[----:B------:R-:W-:Y:S01]  /*16e0*/  ISETP.GT.U32.AND P4, PT, R2, R18, PT ;  /* 0x000000120200720c */ /* 0x000fe20003f84070 */
[----:B------:R-:W-:-:S04]  /*16f0*/  IMAD.HI.U32 R23, R3, R25, RZ ;  /* 0x0000001903177227 */ /* 0x000fc800078e00ff */
[--C-:B------:R-:W-:Y:S01]  /*1700*/  @!P6 IMAD.IADD R19, R19, 0x1, -R2.reuse ;  /* 0x000000011313e824 */ /* 0x100fe200078e0a02 */
[C---:B------:R-:W-:Y:S01]  /*1710*/  ISETP.GT.U32.AND P6, PT, R2.reuse, R22, PT ;  /* 0x000000160200720c */ /* 0x040fe20003fc4070 */
[----:B------:R-:W-:Y:S02]  /*1720*/  IMAD.MOV R23, RZ, RZ, -R23 ;  /* 0x000000ffff177224 */ /* 0x000fe400078e0a17 */
[--C-:B------:R-:W-:Y:S01]  /*1730*/  @!P1 IMAD.IADD R17, R17, 0x1, -R2.reuse ;  /* 0x0000000111119824 */ /* 0x100fe200078e0a02 */
[----:B------:R-:W-:Y:S01]  /*1740*/  ISETP.GT.U32.AND P1, PT, R2, R21, PT ;  /* 0x000000150200720c */ /* 0x000fe20003f24070 */
[--C-:B------:R-:W-:Y:S01]  /*1750*/  @!P3 IMAD.IADD R16, R16, 0x1, -R2.reuse ;  /* 0x000000011010b824 */ /* 0x100fe200078e0a02 */
[----:B------:R-:W-:Y:S01]  /*1760*/  ISETP.GE.AND P3, PT, R24, RZ, PT ;  /* 0x000000ff1800720c */ /* 0x000fe20003f66270 */
[----:B------:R-:W-:Y:S01]  /*1770*/  @!P4 IMAD.IADD R18, R18, 0x1, -R2 ;  /* 0x000000011212c824 */ /* 0x000fe200078e0a02 */
[----:B------:R-:W-:Y:S01]  /*1780*/  ISETP.GE.AND P4, PT, R27, RZ, PT ;  /* 0x000000ff1b00720c */ /* 0x000fe20003f86270 */
[----:B------:R-:W-:Y:S01]  /*1790*/  @!P2 IMAD.MOV R16, RZ, RZ, -R16 ;  /* 0x000000ffff10a224 */ /* 0x000fe200078e0a10 */
[----:B------:R-:W-:Y:S01]  /*17a0*/  ISETP.GT.U32.AND P2, PT, R2, R20, PT ;  /* 0x000000140200720c */ /* 0x000fe20003f44070 */
[----:B------:R-:W-:-:S02]  /*17b0*/  @!P0 IMAD.MOV R18, RZ, RZ, -R18 ;  /* 0x000000ffff128224 */ /* 0x000fc400078e0a12 */
[----:B------:R-:W-:Y:S02]  /*17c0*/  @!P6 IMAD.IADD R22, R22, 0x1, -R2 ;  /* 0x000000011616e824 */ /* 0x000fe400078e0a02 */
[----:B------:R-:W-:Y:S02]  /*17d0*/  IMAD.HI.U32 R24, R3, R26, RZ ;  /* 0x0000001a03187227 */ /* 0x000fe400078e00ff */
[----:B------:R-:W-:Y:S02]  /*17e0*/  @!P1 IADD3 R21, R21, -R2, RZ ;  /* 0x8000000215159210 */ /* 0x000fe40007ffe0ff */
[----:B------:R-:W-:Y:S01]  /*17f0*/  ISETP.GT.U32.AND P0, PT, R2, R22, PT ;  /* 0x000000160200720c */ /* 0x000fe20003f04070 */
[----:B------:R-:W-:Y:S01]  /*1800*/  IMAD.MOV R27, RZ, RZ, -R24 ;  /* 0x000000ffff1b7224 */ /* 0x000fe200078e0a18 */
[----:B------:R-:W-:Y:S01]  /*1810*/  ISETP.GE.AND P1, PT, R29, RZ, PT ;  /* 0x000000ff1d00720c */ /* 0x000fe20003f26270 */
[----:B------:R-:W-:Y:S01]  /*1820*/  VIADD R29, R162, 0x2a ;  /* 0x0000002aa21d7836 */ /* 0x000fe20000000000 */
[----:B------:R-:W-:Y:S01]  /*1830*/  ISETP.GT.U32.AND P6, PT, R2, R21, PT ;  /* 0x000000150200720c */ /* 0x000fe20003fc4070 */
[----:B------:R-:W-:Y:S01]  /*1840*/  @!P2 IMAD.IADD R20, R20, 0x1, -R2 ;  /* 0x000000011414a824 */ /* 0x000fe200078e0a02 */
[----:B------:R-:W-:Y:S01]  /*1850*/  ISETP.GE.AND P2, PT, R28, RZ, PT ;  /* 0x000000ff1c00720c */ /* 0x000fe20003f46270 */
[C---:B------:R-:W-:Y:S01]  /*1860*/  IMAD R24, R2.reuse, R27, R26 ;  /* 0x0000001b02187224 */ /* 0x040fe200078e021a */
[----:B------:R-:W-:Y:S01]  /*1870*/  IABS R28, R32 ;  /* 0x00000020001c7213 */ /* 0x000fe20000000000 */
[----:B------:R-:W-:Y:S01]  /*1880*/  IMAD R23, R2, R23, R25 ;  /* 0x0000001702177224 */ /* 0x000fe200078e0219 */
[----:B------:R-:W-:Y:S01]  /*1890*/  IABS R27, R29 ;  /* 0x0000001d001b7213 */ /* 0x000fe20000000000 */
[----:B------:R-:W-:Y:S01]  /*18a0*/  @!P5 IMAD.MOV R17, RZ, RZ, -R17 ;  /* 0x000000ffff11d224 */ /* 0x000fe200078e0a11 */
[----:B------:R-:W-:Y:S01]  /*18b0*/  @!P4 IADD3 R20, -R20, RZ, RZ ;  /* 0x000000ff1414c210 */ /* 0x000fe20007ffe1ff */
[----:B------:R-:W-:Y:S01]  /*18c0*/  IMAD.HI.U32 R26, R3, R28, RZ ;  /* 0x0000001c031a7227 */ /* 0x000fe200078e00ff */
[----:B------:R-:W-:-:S02]  /*18d0*/  ISETP.GT.U32.AND P4, PT, R2, R24, PT ;  /* 0x000000180200720c */ /* 0x000fc40003f84070 */
[----:B------:R-:W-:Y:S01]  /*18e0*/  ISETP.GT.U32.AND P5, PT, R2, R23, PT ;  /* 0x000000170200720c */ /* 0x000fe20003fa4070 */
[----:B------:R-:W-:Y:S01]  /*18f0*/  @!P0 IMAD.IADD R22, R22, 0x1, -R2 ;  /* 0x0000000116168824 */ /* 0x000fe200078e0a02 */
[----:B------:R-:W-:Y:S01]  /*1900*/  ISETP.GE.AND P0, PT, R29, RZ, PT ;  /* 0x000000ff1d00720c */ /* 0x000fe20003f06270 */
[----:B------:R-:W-:-:S04]  /*1910*/  IMAD.HI.U32 R25, R3, R27, RZ ;  /* 0x0000001b03197227 */ /* 0x000fc800078e00ff */
[----:B------:R-:W-:Y:S02]  /*1920*/  IMAD.MOV R29, RZ, RZ, -R26 ;  /* 0x000000ffff1d7224 */ /* 0x000fe400078e0a1a */
[----:B------:R-:W-:Y:S01]  /*1930*/  @!P6 IMAD.IADD R21, R21, 0x1, -R2 ;  /* 0x000000011515e824 */ /* 0x000fe200078e0a02 */
[----:B------:R-:W-:Y:S01]  /*1940*/  ISETP.GE.AND P6, PT, R31, RZ, PT ;  /* 0x000000ff1f00720c */ /* 0x000fe20003fc6270 */
[----:B------:R-:W-:Y:S01]  /*1950*/  IMAD.MOV R25, RZ, RZ, -R25 ;  /* 0x000000ffff197224 */ /* 0x000fe200078e0a19 */
[----:B------:R-:W-:Y:S01]  /*1960*/  @!P4 IADD3 R24, R24, -R2, RZ ;  /* 0x800000021818c210 */ /* 0x000fe20007ffe0ff */
[----:B------:R-:W-:Y:S02]  /*1970*/  VIADD R31, R162, 0x28 ;  /* 0x00000028a21f7836 */ /* 0x000fe40000000000 */
[C---:B------:R-:W-:Y:S01]  /*1980*/  IMAD R26, R2.reuse, R29, R28 ;  /* 0x0000001d021a7224 */ /* 0x040fe200078e021c */
[C---:B------:R-:W-:Y:S01]  /*1990*/  ISETP.GT.U32.AND P4, PT, R2.reuse, R24, PT ;  /* 0x000000180200720c */ /* 0x040fe20003f84070 */
[C---:B------:R-:W-:Y:S01]  /*19a0*/  IMAD R25, R2.reuse, R25, R27 ;  /* 0x0000001902197224 */ /* 0x040fe200078e021b */
[----:B------:R-:W-:Y:S01]  /*19b0*/  IABS R27, R31 ;  /* 0x0000001f001b7213 */ /* 0x000fe20000000000 */
[----:B------:R-:W-:Y:S01]  /*19c0*/  @!P1 IMAD.MOV R22, RZ, RZ, -R22 ;  /* 0x000000ffff169224 */ /* 0x000fe200078e0a16 */
[----:B------:R-:W-:Y:S01]  /*19d0*/  ISETP.GT.U32.AND P1, PT, R2, R26, PT ;  /* 0x0000001a0200720c */ /* 0x000fe20003f24070 */
[----:B------:R-:W-:-:S02]  /*19e0*/  @!P5 IMAD.IADD R23, R23, 0x1, -R2 ;  /* 0x000000011717d824 */ /* 0x000fc400078e0a02 */
[----:B------:R-:W-:Y:S02]  /*19f0*/  IMAD.MOV.U32 R28, RZ, RZ, R27 ;  /* 0x000000ffff1c7224 */ /* 0x000fe400078e001b */
[----:B------:R-:W-:Y:S01]  /*1a00*/  @!P2 IMAD.MOV R21, RZ, RZ, -R21 ;  /* 0x000000ffff15a224 */ /* 0x000fe200078e0a15 */
[C---:B------:R-:W-:Y:S01]  /*1a10*/  ISETP.GT.U32.AND P2, PT, R2.reuse, R25, PT ;  /* 0x000000190200720c */ /* 0x040fe20003f44070 */
[----:B------:R-:W-:Y:S01]  /*1a20*/  IMAD.HI.U32 R27, R3, R28, RZ ;  /* 0x0000001c031b7227 */ /* 0x000fe200078e00ff */
[----:B------:R-:W-:-:S03]  /*1a30*/  ISETP.GT.U32.AND P5, PT, R2, R23, PT ;  /* 0x000000170200720c */ /* 0x000fc60003fa4070 */
[----:B------:R-:W-:Y:S01]  /*1a40*/  @!P3 IMAD.MOV R19, RZ, RZ, -R19 ;  /* 0x000000ffff13b224 */ /* 0x000fe200078e0a13 */
[----:B------:R-:W-:Y:S01]  /*1a50*/  ISETP.GE.AND P3, PT, R30, RZ, PT ;  /* 0x000000ff1e00720c */ /* 0x000fe20003f66270 */
[--C-:B------:R-:W-:Y:S01]  /*1a60*/  @!P1 IMAD.IADD R26, R26, 0x1, -R2.reuse ;  /* 0x000000011a1a9824 */ /* 0x100fe200078e0a02 */
[----:B------:R-:W-:Y:S01]  /*1a70*/  IADD3 R27, -R27, RZ, RZ ;  /* 0x000000ff1b1b7210 */ /* 0x000fe20007ffe1ff */
[----:B------:R-:W-:Y:S01]  /*1a80*/  @!P4 IMAD.IADD R24, R24, 0x1, -R2 ;  /* 0x000000011818c824 */ /* 0x000fe200078e0a02 */
[----:B------:R-:W-:Y:S01]  /*1a90*/  IABS R30, R33 ;  /* 0x00000021001e7213 */ /* 0x000fe20000000000 */
[----:B------:R-:W-:Y:S01]  /*1aa0*/  IMAD R185, R185, R177, RZ ;  /* 0x000000b1b9b97224 */ /* 0x000fe200078e02ff */
[C---:B------:R-:W-:Y:S01]  /*1ab0*/  ISETP.GT.U32.AND P1, PT, R2.reuse, R26, PT ;  /* 0x0000001a0200720c */ /* 0x040fe20003f24070 */
[----:B------:R-:W-:Y:S01]  /*1ac0*/  IMAD R27, R2, R27, R28 ;  /* 0x0000001b021b7224 */ /* 0x000fe200078e021c */
[----:B------:R-:W-:Y:S01]  /*1ad0*/  ISETP.GE.AND P4, PT, R31, RZ, PT ;  /* 0x000000ff1f00720c */ /* 0x000fe20003f86270 */
[----:B------:R-:W-:Y:S01]  /*1ae0*/  IMAD.HI.U32 R28, R3, R30, RZ ;  /* 0x0000001e031c7227 */ /* 0x000fe200078e00ff */
[----:B------:R-:W-:-:S02]  /*1af0*/  @!P6 IADD3 R24, -R24, RZ, RZ ;  /* 0x000000ff1818e210 */ /* 0x000fc40007ffe1ff */
[----:B------:R-:W-:Y:S01]  /*1b00*/  ISETP.GE.AND P6, PT, R33, RZ, PT ;  /* 0x000000ff2100720c */ /* 0x000fe20003fc6270 */
[----:B------:R-:W-:Y:S02]  /*1b10*/  @!P2 IMAD.IADD R25, R25, 0x1, -R2 ;  /* 0x000000011919a824 */ /* 0x000fe400078e0a02 */
[----:B------:R-:W-:Y:S02]  /*1b20*/  IMAD.MOV R31, RZ, RZ, -R28 ;  /* 0x000000ffff1f7224 */ /* 0x000fe400078e0a1c */
[----:B------:R-:W-:Y:S01]  /*1b30*/  @!P5 IMAD.IADD R23, R23, 0x1, -R2 ;  /* 0x000000011717d824 */ /* 0x000fe200078e0a02 */
[C---:B------:R-:W-:Y:S01]  /*1b40*/  ISETP.GT.U32.AND P2, PT, R2.reuse, R25, PT ;  /* 0x000000190200720c */ /* 0x040fe20003f44070 */
[----:B------:R-:W-:Y:S01]  /*1b50*/  IMAD R28, R2, R31, R30 ;  /* 0x0000001f021c7224 */ /* 0x000fe200078e021e */
[----:B------:R-:W-:Y:S01]  /*1b60*/  ISETP.GE.AND P5, PT, R32, RZ, PT ;  /* 0x000000ff2000720c */ /* 0x000fe20003fa6270 */
[----:B------:R-:W-:Y:S01]  /*1b70*/  @!P3 IMAD.MOV R23, RZ, RZ, -R23 ;  /* 0x000000ffff17b224 */ /* 0x000fe200078e0a17 */
[----:B------:R-:W-:Y:S01]  /*1b80*/  ISETP.GT.U32.AND P3, PT, R2, R27, PT ;  /* 0x0000001b0200720c */ /* 0x000fe20003f64070 */
[----:B------:R-:W-:Y:S01]  /*1b90*/  @!P1 IMAD.IADD R26, R26, 0x1, -R2 ;  /* 0x000000011a1a9824 */ /* 0x000fe200078e0a02 */
[----:B------:R-:W-:Y:S01]  /*1ba0*/  ISETP.GT.U32.AND P1, PT, R2, R28, PT ;  /* 0x0000001c0200720c */ /* 0x000fe20003f24070 */
[----:B------:R-:W-:Y:S01]  /*1bb0*/  VIADD R30, R162, 0x25 ;  /* 0x00000025a21e7836 */ /* 0x000fe20000000000 */
[----:B------:R-:W-:Y:S01]  /*1bc0*/  IABS R32, R34 ;  /* 0x0000002200207213 */ /* 0x000fe20000000000 */
[----:B------:R-:W-:-:S02]  /*1bd0*/  IMAD R184, R184, R177, RZ ;  /* 0x000000b1b8b87224 */ /* 0x000fc400078e02ff */
[----:B------:R-:W-:Y:S01]  /*1be0*/  IMAD R183, R183, R177, RZ ;  /* 0x000000b1b7b77224 */ /* 0x000fe200078e02ff */
[----:B------:R-:W-:Y:S01]  /*1bf0*/  IABS R33, R30 ;  /* 0x0000001e00217213 */ /* 0x000fe20000000000 */
[----:B------:R-:W-:Y:S01]  /*1c00*/  @!P2 IMAD.IADD R25, R25, 0x1, -R2 ;  /* 0x000000011919a824 */ /* 0x000fe200078e0a02 */
[----:B------:R-:W-:Y:S01]  /*1c10*/  ISETP.GE.AND P2, PT, R34, RZ, PT ;  /* 0x000000ff2200720c */ /* 0x000fe20003f46270 */
[----:B------:R-:W-:-:S04]  /*1c20*/  IMAD.HI.U32 R29, R3, R32, RZ ;  /* 0x00000020031d7227 */ /* 0x000fc800078e00ff */
[--C-:B------:R-:W-:Y:S02]  /*1c30*/  @!P3 IMAD.IADD R27, R27, 0x1, -R2.reuse ;  /* 0x000000011b1bb824 */ /* 0x100fe400078e0a02 */
[----:B------:R-:W-:Y:S01]  /*1c40*/  @!P0 IMAD.MOV R25, RZ, RZ, -R25 ;  /* 0x000000ffff198224 */ /* 0x000fe200078e0a19 */
[----:B------:R-:W-:Y:S01]  /*1c50*/  ISETP.GE.AND P0, PT, R30, RZ, PT ;  /* 0x000000ff1e00720c */ /* 0x000fe20003f06270 */
[----:B------:R-:W-:Y:S01]  /*1c60*/  VIADD R30, R162, 0x24 ;  /* 0x00000024a21e7836 */ /* 0x000fe20000000000 */
[----:B------:R-:W-:Y:S01]  /*1c70*/  ISETP.GT.U32.AND P3, PT, R2, R27, PT ;  /* 0x0000001b0200720c */ /* 0x000fe20003f64070 */
[----:B------:R-:W-:Y:S02]  /*1c80*/  @!P1 IMAD.IADD R28, R28, 0x1, -R2 ;  /* 0x000000011c1c9824 */ /* 0x000fe400078e0a02 */
[----:B------:R-:W-:Y:S01]  /*1c90*/  @!P5 IMAD.MOV R26, RZ, RZ, -R26 ;  /* 0x000000ffff1ad224 */ /* 0x000fe200078e0a1a */
[----:B------:R-:W-:Y:S01]  /*1ca0*/  ISETP.GE.AND P5, PT, R30, RZ, PT ;  /* 0x000000ff1e00720c */ /* 0x000fe20003fa6270 */
[----:B------:R-:W-:Y:S01]  /*1cb0*/  IMAD.MOV R29, RZ, RZ, -R29 ;  /* 0x000000ffff1d7224 */ /* 0x000fe200078e0a1d */
[----:B------:R-:W-:Y:S01]  /*1cc0*/  IABS R34, R30 ;  /* 0x0000001e00227213 */ /* 0x000fe20000000000 */
[----:B------:R-:W-:Y:S01]  /*1cd0*/  IMAD.HI.U32 R30, R3, R33, RZ ;  /* 0x00000021031e7227 */ /* 0x000fe200078e00ff */
[----:B------:R-:W-:-:S03]  /*1ce0*/  ISETP.GT.U32.AND P1, PT, R2, R28, PT ;  /* 0x0000001c0200720c */ /* 0x000fc60003f24070 */
[----:B------:R-:W-:Y:S02]  /*1cf0*/  IMAD.MOV R30, RZ, RZ, -R30 ;  /* 0x000000ffff1e7224 */ /* 0x000fe400078e0a1e */
[C---:B------:R-:W-:Y:S02]  /*1d00*/  IMAD R29, R2.reuse, R29, R32 ;  /* 0x0000001d021d7224 */ /* 0x040fe400078e0220 */
[C---:B------:R-:W-:Y:S02]  /*1d10*/  IMAD R30, R2.reuse, R30, R33 ;  /* 0x0000001e021e7224 */ /* 0x040fe400078e0221 */
[----:B------:R-:W-:Y:S01]  /*1d20*/  @!P3 IMAD.IADD R27, R27, 0x1, -R2 ;  /* 0x000000011b1bb824 */ /* 0x000fe200078e0a02 */
[----:B------:R-:W-:Y:S01]  /*1d30*/  ISETP.GT.U32.AND P3, PT, R2, R29, PT ;  /* 0x0000001d0200720c */ /* 0x000fe20003f64070 */
[----:B------:R-:W-:-:S04]  /*1d40*/  IMAD.HI.U32 R32, R3, R35, RZ ;  /* 0x0000002303207227 */ /* 0x000fc800078e00ff */
[----:B------:R-:W-:Y:S01]  /*1d50*/  @!P1 IMAD.IADD R28, R28, 0x1, -R2 ;  /* 0x000000011c1c9824 */ /* 0x000fe200078e0a02 */
[----:B------:R-:W-:Y:S01]  /*1d60*/  ISETP.GT.U32.AND P1, PT, R2, R30, PT ;  /* 0x0000001e0200720c */ /* 0x000fe20003f24070 */
[----:B------:R-:W-:Y:S01]  /*1d70*/  IMAD.HI.U32 R31, R3, R34, RZ ;  /* 0x00000022031f7227 */ /* 0x000fe200078e00ff */
[----:B------:R-:W-:-:S03]  /*1d80*/  IADD3 R32, -R32, RZ, RZ ;  /* 0x000000ff20207210 */ /* 0x000fc60007ffe1ff */
[----:B------:R-:W-:Y:S02]  /*1d90*/  IMAD.MOV R31, RZ, RZ, -R31 ;  /* 0x000000ffff1f7224 */ /* 0x000fe400078e0a1f */
[----:B------:R-:W-:Y:S02]  /*1da0*/  @!P3 IMAD.IADD R29, R29, 0x1, -R2 ;  /* 0x000000011d1db824 */ /* 0x000fe400078e0a02 */
[C---:B------:R-:W-:Y:S01]  /*1db0*/  IMAD R32, R2.reuse, R32, R35 ;  /* 0x0000002002207224 */ /* 0x040fe200078e0223 */
[----:B------:R-:W-:Y:S01]  /*1dc0*/  IABS R35, R40 ;  /* 0x0000002800237213 */ /* 0x000fe20000000000 */
[C---:B------:R-:W-:Y:S01]  /*1dd0*/  IMAD R31, R2.reuse, R31, R34 ;  /* 0x0000001f021f7224 */ /* 0x040fe200078e0222 */
[----:B------:R-:W-:Y:S01]  /*1de0*/  ISETP.GT.U32.AND P3, PT, R2, R29, PT ;  /* 0x0000001d0200720c */ /* 0x000fe20003f64070 */
[----:B------:R-:W-:Y:S02]  /*1df0*/  @!P1 IMAD.IADD R30, R30, 0x1, -R2 ;  /* 0x000000011e1e9824 */ /* 0x000fe400078e0a02 */
[----:B------:R-:W-:-:S03]  /*1e00*/  IMAD.HI.U32 R33, R3, R35, RZ ;  /* 0x0000002303217227 */ /* 0x000fc600078e00ff */
[----:B------:R-:W-:Y:S01]  /*1e10*/  ISETP.GT.U32.AND P1, PT, R2, R30, PT ;  /* 0x0000001e0200720c */ /* 0x000fe20003f24070 */
[----:B------:R-:W-:Y:S02]  /*1e20*/  IMAD.MOV R33, RZ, RZ, -R33 ;  /* 0x000000ffff217224 */ /* 0x000fe400078e0a21 */
[----:B------:R-:W-:Y:S01]  /*1e30*/  @!P4 IMAD.MOV R27, RZ, RZ, -R27 ;  /* 0x000000ffff1bc224 */ /* 0x000fe200078e0a1b */
[----:B------:R-:W-:Y:S01]  /*1e40*/  ISETP.GE.AND P4, PT, R36, RZ, PT ;  /* 0x000000ff2400720c */ /* 0x000fe20003f86270 */
[C---:B------:R-:W-:Y:S01]  /*1e50*/  IMAD R33, R2.reuse, R33, R35 ;  /* 0x0000002102217224 */ /* 0x040fe200078e0223 */
[----:B------:R-:W-:Y:S01]  /*1e60*/  IABS R36, R41 ;  /* 0x0000002900247213 */ /* 0x000fe20000000000 */
[----:B------:R-:W-:Y:S01]  /*1e70*/  @!P3 IMAD.IADD R29, R29, 0x1, -R2 ;  /* 0x000000011d1db824 */ /* 0x000fe200078e0a02 */
[C---:B------:R-:W-:Y:S01]  /*1e80*/  ISETP.GT.U32.AND P3, PT, R2.reuse, R32, PT ;  /* 0x000000200200720c */ /* 0x040fe20003f64070 */
[----:B------:R-:W-:Y:S01]  /*1e90*/  @!P6 IMAD.MOV R28, RZ, RZ, -R28 ;  /* 0x000000ffff1ce224 */ /* 0x000fe200078e0a1c */
[----:B------:R-:W-:Y:S01]  /*1ea0*/  ISETP.GT.U32.AND P6, PT, R2, R31, PT ;  /* 0x0000001f0200720c */ /* 0x000fe20003fc4070 */
[----:B------:R-:W-:-:S04]  /*1eb0*/  IMAD.HI.U32 R34, R3, R36, RZ ;  /* 0x0000002403227227 */ /* 0x000fc800078e00ff */
[----:B------:R-:W-:Y:S01]  /*1ec0*/  @!P1 IMAD.IADD R30, R30, 0x1, -R2 ;  /* 0x000000011e1e9824 */ /* 0x000fe200078e0a02 */
[----:B------:R-:W-:Y:S01]  /*1ed0*/  ISETP.GT.U32.AND P1, PT, R2, R33, PT ;  /* 0x000000210200720c */ /* 0x000fe20003f24070 */
[----:B------:R-:W-:Y:S02]  /*1ee0*/  IMAD.MOV R37, RZ, RZ, -R34 ;  /* 0x000000ffff257224 */ /* 0x000fe400078e0a22 */
[----:B------:R-:W-:Y:S02]  /*1ef0*/  IMAD.HI.U32 R35, R3, R38, RZ ;  /* 0x0000002603237227 */ /* 0x000fe400078e00ff */
[----:B------:R-:W-:Y:S02]  /*1f00*/  @!P3 IADD3 R32, R32, -R2, RZ ;  /* 0x800000022020b210 */ /* 0x000fe40007ffe0ff */
[C---:B------:R-:W-:Y:S02]  /*1f10*/  IMAD R34, R2.reuse, R37, R36 ;  /* 0x0000002502227224 */ /* 0x040fe400078e0224 */
[----:B------:R-:W-:Y:S01]  /*1f20*/  IMAD.MOV.U32 R37, RZ, RZ, R39 ;  /* 0x000000ffff257224 */ /* 0x000fe200078e0027 */
[----:B------:R-:W-:Y:S01]  /*1f30*/  ISETP.GT.U32.AND P3, PT, R2, R32, PT ;  /* 0x000000200200720c */ /* 0x000fe20003f64070 */
[----:B------:R-:W-:-:S02]  /*1f40*/  @!P6 IMAD.IADD R31, R31, 0x1, -R2 ;  /* 0x000000011f1fe824 */ /* 0x000fc400078e0a02 */
[----:B------:R-:W-:Y:S02]  /*1f50*/  @!P1 IMAD.IADD R33, R33, 0x1, -R2 ;  /* 0x0000000121219824 */ /* 0x000fe400078e0a02 */
[----:B------:R-:W-:Y:S01]  /*1f60*/  IMAD.HI.U32 R36, R3, R37, RZ ;  /* 0x0000002503247227 */ /* 0x000fe200078e00ff */
[C---:B------:R-:W-:Y:S02]  /*1f70*/  ISETP.GT.U32.AND P6, PT, R2.reuse, R31, PT ;  /* 0x0000001f0200720c */ /* 0x040fe40003fc4070 */
[C---:B------:R-:W-:Y:S01]  /*1f80*/  ISETP.GT.U32.AND P1, PT, R2.reuse, R33, PT ;  /* 0x000000210200720c */ /* 0x040fe20003f24070 */
[----:B------:R-:W-:Y:S02]  /*1f90*/  IMAD.MOV R35, RZ, RZ, -R35 ;  /* 0x000000ffff237224 */ /* 0x000fe400078e0a23 */
[----:B------:R-:W-:Y:S02]  /*1fa0*/  IMAD.MOV R36, RZ, RZ, -R36 ;  /* 0x000000ffff247224 */ /* 0x000fe400078e0a24 */
[----:B------:R-:W-:-:S02]  /*1fb0*/  IMAD R35, R2, R35, R38 ;  /* 0x0000002302237224 */ /* 0x000fc400078e0226 */
[----:B------:R-:W-:Y:S02]  /*1fc0*/  IMAD R36, R2, R36, R37 ;  /* 0x0000002402247224 */ /* 0x000fe400078e0225 */
[--C-:B------:R-:W-:Y:S01]  /*1fd0*/  @!P3 IMAD.IADD R32, R32, 0x1, -R2.reuse ;  /* 0x000000012020b824 */ /* 0x100fe200078e0a02 */
[----:B------:R-:W-:Y:S01]  /*1fe0*/  ISETP.GT.U32.AND P3, PT, R2, R35, PT ;  /* 0x000000230200720c */ /* 0x000fe20003f64070 */
[----:B------:R-:W-:Y:S01]  /*1ff0*/  @!P2 IMAD.MOV R29, RZ, RZ, -R29 ;  /* 0x000000ffff1da224 */ /* 0x000fe200078e0a1d */
[----:B------:R-:W-:Y:S01]  /*2000*/  ISETP.GE.AND P2, PT, R40, RZ, PT ;  /* 0x000000ff2800720c */ /* 0x000fe20003f46270 */
[--C-:B------:R-:W-:Y:S01]  /*2010*/  @!P1 IMAD.IADD R33, R33, 0x1, -R2.reuse ;  /* 0x0000000121219824 */ /* 0x100fe200078e0a02 */
[----:B------:R-:W-:Y:S01]  /*2020*/  ISETP.GT.U32.AND P1, PT, R2, R36, PT ;  /* 0x000000240200720c */ /* 0x000fe20003f24070 */
[----:B------:R-:W-:Y:S01]  /*2030*/  @!P6 IMAD.IADD R31, R31, 0x1, -R2 ;  /* 0x000000011f1fe824 */ /* 0x000fe200078e0a02 */
[----:B------:R-:W-:Y:S01]  /*2040*/  IADD3 R40, R162, 0x1e, RZ ;  /* 0x0000001ea2287810 */ /* 0x000fe20007ffe0ff */
[----:B------:R-:W-:Y:S01]  /*2050*/  @!P0 IMAD.MOV R30, RZ, RZ, -R30 ;  /* 0x000000ffff1e8224 */ /* 0x000fe200078e0a1e */
[----:B------:R-:W-:Y:S01]  /*2060*/  ISETP.GT.U32.AND P6, PT, R2, R34, PT ;  /* 0x000000220200720c */ /* 0x000fe20003fc4070 */
[----:B------:R-:W-:Y:S01]  /*2070*/  @!P4 IMAD.MOV R32, RZ, RZ, -R32 ;  /* 0x000000ffff20c224 */ /* 0x000fe200078e0a20 */
[----:B------:R-:W-:Y:S01]  /*2080*/  IABS R38, R40 ;  /* 0x0000002800267213 */ /* 0x000fe20000000000 */
[----:B------:R-:W-:Y:S01]  /*2090*/  @!P5 IMAD.MOV R31, RZ, RZ, -R31 ;  /* 0x000000ffff1fd224 */ /* 0x000fe200078e0a1f */
[----:B------:R-:W-:Y:S01]  /*20a0*/  ISETP.GE.AND P0, PT, R41, RZ, PT ;  /* 0x000000ff2900720c */ /* 0x000fe20003f06270 */
[----:B------:R-:W-:Y:S01]  /*20b0*/  VIADD R41, R162, 0x1d ;  /* 0x0000001da2297836 */ /* 0x000fe20000000000 */
[----:B------:R-:W-:Y:S01]  /*20c0*/  @!P3 IADD3 R35, R35, -R2, RZ ;  /* 0x800000022323b210 */ /* 0x000fe20007ffe0ff */
[----:B------:R-:W-:Y:S01]  /*20d0*/  IMAD.HI.U32 R37, R3, R38, RZ ;  /* 0x0000002603257227 */ /* 0x000fe200078e00ff */
[----:B------:R-:W-:-:S02]  /*20e0*/  ISETP.GE.AND P4, PT, R43, RZ, PT ;  /* 0x000000ff2b00720c */ /* 0x000fc40003f86270 */
[----:B------:R-:W-:Y:S01]  /*20f0*/  IABS R39, R41 ;  /* 0x0000002900277213 */ /* 0x000fe20000000000 */
[--C-:B------:R-:W-:Y:S01]  /*2100*/  @!P1 IMAD.IADD R36, R36, 0x1, -R2.reuse ;  /* 0x0000000124249824 */ /* 0x100fe200078e0a02 */
[----:B------:R-:W-:Y:S01]  /*2110*/  ISETP.GT.U32.AND P3, PT, R2, R35, PT ;  /* 0x000000230200720c */ /* 0x000fe20003f64070 */
[----:B------:R-:W-:Y:S01]  /*2120*/  IMAD.MOV R37, RZ, RZ, -R37 ;  /* 0x000000ffff257224 */ /* 0x000fe200078e0a25 */
[----:B------:R-:W-:Y:S01]  /*2130*/  IABS R43, R48 ;  /* 0x00000030002b7213 */ /* 0x000fe20000000000 */
[----:B------:R-:W-:Y:S01]  /*2140*/  @!P6 IMAD.IADD R34, R34, 0x1, -R2 ;  /* 0x000000012222e824 */ /* 0x000fe200078e0a02 */
[C---:B------:R-:W-:Y:S01]  /*2150*/  ISETP.GT.U32.AND P1, PT, R2.reuse, R36, PT ;  /* 0x000000240200720c */ /* 0x040fe20003f24070 */
[----:B------:R-:W-:Y:S01]  /*2160*/  IMAD R37, R2, R37, R38 ;  /* 0x0000002502257224 */ /* 0x000fe200078e0226 */
[----:B------:R-:W-:Y:S01]  /*2170*/  ISETP.GE.AND P5, PT, R42, RZ, PT ;  /* 0x000000ff2a00720c */ /* 0x000fe20003fa6270 */
[----:B------:R-:W-:Y:S01]  /*2180*/  IMAD.HI.U32 R38, R3, R39, RZ ;  /* 0x0000002703267227 */ /* 0x000fe200078e00ff */
[----:B------:R-:W-:-:S02]  /*2190*/  ISETP.GT.U32.AND P6, PT, R2, R34, PT ;  /* 0x000000220200720c */ /* 0x000fc40003fc4070 */
[----:B------:R-:W-:Y:S01]  /*21a0*/  IABS R42, R47 ;  /* 0x0000002f002a7213 */ /* 0x000fe20000000000 */
[----:B------:R-:W-:Y:S01]  /*21b0*/  IMAD.MOV R38, RZ, RZ, -R38 ;  /* 0x000000ffff267224 */ /* 0x000fe200078e0a26 */
[----:B------:R-:W-:Y:S01]  /*21c0*/  @!P2 IADD3 R33, -R33, RZ, RZ ;  /* 0x000000ff2121a210 */ /* 0x000fe20007ffe1ff */
[--C-:B------:R-:W-:Y:S01]  /*21d0*/  @!P3 IMAD.IADD R35, R35, 0x1, -R2.reuse ;  /* 0x000000012323b824 */ /* 0x100fe200078e0a02 */
[C---:B------:R-:W-:Y:S01]  /*21e0*/  ISETP.GT.U32.AND P3, PT, R2.reuse, R37, PT ;  /* 0x000000250200720c */ /* 0x040fe20003f64070 */
[----:B------:R-:W-:Y:S02]  /*21f0*/  IMAD R38, R2, R38, R39 ;  /* 0x0000002602267224 */ /* 0x000fe400078e0227 */
[----:B------:R-:W-:Y:S02]  /*2200*/  @!P1 IMAD.IADD R36, R36, 0x1, -R2 ;  /* 0x0000000124249824 */ /* 0x000fe400078e0a02 */
[----:B------:R-:W-:Y:S01]  /*2210*/  IMAD.HI.U32 R39, R3, R42, RZ ;  /* 0x0000002a03277227 */ /* 0x000fe200078e00ff */
[----:B------:R-:W-:-:S03]  /*2220*/  ISETP.GT.U32.AND P1, PT, R2, R38, PT ;  /* 0x000000260200720c */ /* 0x000fc60003f24070 */
[----:B------:R-:W-:Y:S01]  /*2230*/  @!P6 IMAD.IADD R34, R34, 0x1, -R2 ;  /* 0x000000012222e824 */ /* 0x000fe200078e0a02 */
[----:B------:R-:W-:Y:S01]  /*2240*/  ISETP.GE.AND P6, PT, R40, RZ, PT ;  /* 0x000000ff2800720c */ /* 0x000fe20003fc6270 */
[----:B------:R-:W-:Y:S01]  /*2250*/  IMAD.HI.U32 R40, R3, R43, RZ ;  /* 0x0000002b03287227 */ /* 0x000fe200078e00ff */
[----:B------:R-:W-:-:S03]  /*2260*/  IADD3 R39, -R39, RZ, RZ ;  /* 0x000000ff27277210 */ /* 0x000fc60007ffe1ff */
[----:B------:R-:W-:Y:S02]  /*2270*/  IMAD.MOV R40, RZ, RZ, -R40 ;  /* 0x000000ffff287224 */ /* 0x000fe400078e0a28 */
[--C-:B------:R-:W-:Y:S01]  /*2280*/  @!P3 IMAD.IADD R37, R37, 0x1, -R2.reuse ;  /* 0x000000012525b824 */ /* 0x100fe200078e0a02 */
[----:B------:R-:W-:Y:S01]  /*2290*/  ISETP.GE.AND P3, PT, R41, RZ, PT ;  /* 0x000000ff2900720c */ /* 0x000fe20003f66270 */
[----:B------:R-:W-:Y:S02]  /*22a0*/  IMAD R40, R2, R40, R43 ;  /* 0x0000002802287224 */ /* 0x000fe400078e022b */
[----:B------:R-:W-:Y:S01]  /*22b0*/  @!P1 IMAD.IADD R38, R38, 0x1, -R2 ;  /* 0x0000000126269824 */ /* 0x000fe200078e0a02 */
[----:B------:R-:W-:Y:S01]  /*22c0*/  ISETP.GT.U32.AND P1, PT, R2, R37, PT ;  /* 0x000000250200720c */ /* 0x000fe20003f24070 */
[----:B------:R-:W-:-:S03]  /*22d0*/  IMAD.HI.U32 R41, R3, R44, RZ ;  /* 0x0000002c03297227 */ /* 0x000fc600078e00ff */
[C---:B------:R-:W-:Y:S01]  /*22e0*/  ISETP.GT.U32.AND P2, PT, R2.reuse, R38, PT ;  /* 0x000000260200720c */ /* 0x040fe20003f44070 */
[----:B------:R-:W-:Y:S01]  /*22f0*/  @!P4 IMAD.MOV R36, RZ, RZ, -R36 ;  /* 0x000000ffff24c224 */ /* 0x000fe200078e0a24 */
[C---:B------:R-:W-:Y:S01]  /*2300*/  ISETP.GT.U32.AND P4, PT, R2.reuse, R40, PT ;  /* 0x000000280200720c */ /* 0x040fe20003f84070 */
[----:B------:R-:W-:Y:S02]  /*2310*/  IMAD.MOV R41, RZ, RZ, -R41 ;  /* 0x000000ffff297224 */ /* 0x000fe400078e0a29 */
[----:B------:R-:W-:Y:S02]  /*2320*/  IMAD.MOV.U32 R43, RZ, RZ, R46 ;  /* 0x000000ffff2b7224 */ /* 0x000fe400078e002e */
[C---:B------:R-:W-:Y:S02]  /*2330*/  IMAD R41, R2.reuse, R41, R44 ;  /* 0x0000002902297224 */ /* 0x040fe400078e022c */
[----:B------:R-:W-:Y:S01]  /*2340*/  IMAD R39, R2, R39, R42 ;  /* 0x0000002702277224 */ /* 0x000fe200078e022a */
[----:B------:R-:W-:Y:S01]  /*2350*/  @!P1 IADD3 R37, R37, -R2, RZ ;  /* 0x8000000225259210 */ /* 0x000fe20007ffe0ff */
[----:B------:R-:W-:Y:S01]  /*2360*/  VIADD R46, R162, 0x18 ;  /* 0x00000018a22e7836 */ /* 0x000fe20000000000 */
[----:B------:R-:W-:Y:S01]  /*2370*/  ISETP.GT.U32.AND P1, PT, R2, R41, PT ;  /* 0x000000290200720c */ /* 0x000fe20003f24070 */
[----:B------:R-:W-:-:S03]  /*2380*/  IMAD.HI.U32 R42, R3, R43, RZ ;  /* 0x0000002b032a7227 */ /* 0x000fc600078e00ff */
[----:B------:R-:W-:Y:S01]  /*2390*/  IABS R44, R46 ;  /* 0x0000002e002c7213 */ /* 0x000fe20000000000 */
[----:B------:R-:W-:Y:S02]  /*23a0*/  @!P4 IMAD.IADD R40, R40, 0x1, -R2 ;  /* 0x000000012828c824 */ /* 0x000fe400078e0a02 */
[----:B------:R-:W-:Y:S02]  /*23b0*/  IMAD.MOV R42, RZ, RZ, -R42 ;  /* 0x000000ffff2a7224 */ /* 0x000fe400078e0a2a */
[----:B------:R-:W-:Y:S01]  /*23c0*/  @!P0 IMAD.MOV R34, RZ, RZ, -R34 ;  /* 0x000000ffff228224 */ /* 0x000fe200078e0a22 */
[----:B------:R-:W-:Y:S01]  /*23d0*/  ISETP.GT.U32.AND P0, PT, R2, R39, PT ;  /* 0x000000270200720c */ /* 0x000fe20003f04070 */
[----:B------:R-:W-:Y:S01]  /*23e0*/  @!P2 IMAD.IADD R38, R38, 0x1, -R2 ;  /* 0x000000012626a824 */ /* 0x000fe200078e0a02 */
[----:B------:R-:W-:Y:S01]  /*23f0*/  ISETP.GE.AND P2, PT, R48, RZ, PT ;  /* 0x000000ff3000720c */ /* 0x000fe20003f46270 */
[----:B------:R-:W-:Y:S01]  /*2400*/  @!P6 IMAD.MOV R37, RZ, RZ, -R37 ;  /* 0x000000ffff25e224 */ /* 0x000fe200078e0a25 */
[C---:B------:R-:W-:Y:S01]  /*2410*/  ISETP.GT.U32.AND P6, PT, R2.reuse, R40, PT ;  /* 0x000000280200720c */ /* 0x040fe20003fc4070 */
[----:B------:R-:W-:Y:S01]  /*2420*/  IMAD R42, R2, R42, R43 ;  /* 0x0000002a022a7224 */ /* 0x000fe200078e022b */
[----:B------:R-:W-:Y:S01]  /*2430*/  @!P1 IADD3 R41, R41, -R2, RZ ;  /* 0x8000000229299210 */ /* 0x000fe20007ffe0ff */
[----:B------:R-:W-:-:S02]  /*2440*/  VIADD R48, R162, 0x17 ;  /* 0x00000017a2307836 */ /* 0x000fc40000000000 */
[----:B------:R-:W-:Y:S01]  /*2450*/  IMAD.HI.U32 R43, R3, R44, RZ ;  /* 0x0000002c032b7227 */ /* 0x000fe200078e00ff */
[----:B------:R-:W-:-:S03]  /*2460*/  ISETP.GT.U32.AND P1, PT, R2, R41, PT ;  /* 0x000000290200720c */ /* 0x000fc60003f24070 */
[----:B------:R-:W-:Y:S01]  /*2470*/  @!P5 IMAD.MOV R35, RZ, RZ, -R35 ;  /* 0x000000ffff23d224 */ /* 0x000fe200078e0a23 */
[----:B------:R-:W-:Y:S01]  /*2480*/  ISETP.GE.AND P5, PT, R47, RZ, PT ;  /* 0x000000ff2f00720c */ /* 0x000fe20003fa6270 */
[----:B------:R-:W-:Y:S01]  /*2490*/  IMAD.MOV R43, RZ, RZ, -R43 ;  /* 0x000000ffff2b7224 */ /* 0x000fe200078e0a2b */
[----:B------:R-:W-:Y:S01]  /*24a0*/  IABS R47, R48 ;  /* 0x00000030002f7213 */ /* 0x000fe20000000000 */
[----:B------:R-:W-:Y:S01]  /*24b0*/  @!P0 IMAD.IADD R39, R39, 0x1, -R2 ;  /* 0x0000000127278824 */ /* 0x000fe200078e0a02 */
[----:B------:R-:W-:Y:S01]  /*24c0*/  ISETP.GE.AND P0, PT, R49, RZ, PT ;  /* 0x000000ff3100720c */ /* 0x000fe20003f06270 */
[C---:B------:R-:W-:Y:S01]  /*24d0*/  IMAD R43, R2.reuse, R43, R44 ;  /* 0x0000002b022b7224 */ /* 0x040fe200078e022c */
[----:B------:R-:W-:Y:S01]  /*24e0*/  IABS R49, R52 ;  /* 0x0000003400317213 */ /* 0x000fe20000000000 */
[----:B------:R-:W-:Y:S01]  /*24f0*/  IMAD.HI.U32 R44, R3, R47, RZ ;  /* 0x0000002f032c7227 */ /* 0x000fe200078e00ff */
[----:B------:R-:W-:Y:S02]  /*2500*/  ISETP.GT.U32.AND P4, PT, R2, R39, PT ;  /* 0x000000270200720c */ /* 0x000fe40003f84070 */
[----:B------:R-:W-:Y:S01]  /*2510*/  @!P1 IADD3 R41, R41, -R2, RZ ;  /* 0x8000000229299210 */ /* 0x000fe20007ffe0ff */
[----:B------:R-:W-:Y:S01]  /*2520*/  @!P6 IMAD.IADD R40, R40, 0x1, -R2 ;  /* 0x000000012828e824 */ /* 0x000fe200078e0a02 */
[----:B------:R-:W-:Y:S01]  /*2530*/  ISETP.GE.AND P6, PT, R46, RZ, PT ;  /* 0x000000ff2e00720c */ /* 0x000fe20003fc6270 */
[----:B------:R-:W-:Y:S01]  /*2540*/  IMAD.MOV R46, RZ, RZ, -R44 ;  /* 0x000000ffff2e7224 */ /* 0x000fe200078e0a2c */
[----:B------:R-:W-:Y:S01]  /*2550*/  ISETP.GT.U32.AND P1, PT, R2, R43, PT ;  /* 0x0000002b0200720c */ /* 0x000fe20003f24070 */
[----:B------:R-:W-:-:S02]  /*2560*/  @!P2 IMAD.MOV R40, RZ, RZ, -R40 ;  /* 0x000000ffff28a224 */ /* 0x000fc400078e0a28 */
[C---:B------:R-:W-:Y:S02]  /*2570*/  IMAD R47, R2.reuse, R46, R47 ;  /* 0x0000002e022f7224 */ /* 0x040fe400078e022f */
[----:B------:R-:W-:Y:S01]  /*2580*/  @!P3 IMAD.MOV R38, RZ, RZ, -R38 ;  /* 0x000000ffff26b224 */ /* 0x000fe200078e0a26 */
[C---:B------:R-:W-:Y:S01]  /*2590*/  ISETP.GT.U32.AND P3, PT, R2.reuse, R42, PT ;  /* 0x0000002a0200720c */ /* 0x040fe20003f64070 */
[----:B------:R-:W-:Y:S01]  /*25a0*/  @!P4 IMAD.IADD R39, R39, 0x1, -R2 ;  /* 0x000000012727c824 */ /* 0x000fe200078e0a02 */
[----:B------:R-:W-:Y:S01]  /*25b0*/  ISETP.GT.U32.AND P2, PT, R2, R47, PT ;  /* 0x0000002f0200720c */ /* 0x000fe20003f44070 */
[----:B------:R-:W-:Y:S01]  /*25c0*/  IMAD.HI.U32 R44, R3, R49, RZ ;  /* 0x00000031032c7227 */ /* 0x000fe200078e00ff */
[----:B------:R-:W-:-:S03]  /*25d0*/  ISETP.GE.AND P4, PT, R50, RZ, PT ;  /* 0x000000ff3200720c */ /* 0x000fc60003f86270 */
[----:B------:R-:W-:Y:S01]  /*25e0*/  VIADD R50, R162, 0x14 ;  /* 0x00000014a2327836 */ /* 0x000fe20000000000 */
[----:B------:R-:W-:Y:S01]  /*25f0*/  @!P1 IADD3 R43, R43, -R2, RZ ;  /* 0x800000022b2b9210 */ /* 0x000fe20007ffe0ff */
[----:B------:R-:W-:Y:S02]  /*2600*/  IMAD.MOV R44, RZ, RZ, -R44 ;  /* 0x000000ffff2c7224 */ /* 0x000fe400078e0a2c */
[----:B------:R-:W-:Y:S01]  /*2610*/  @!P0 IMAD.MOV R41, RZ, RZ, -R41 ;  /* 0x000000ffff298224 */ /* 0x000fe200078e0a29 */
[----:B------:R-:W-:Y:S01]  /*2620*/  IABS R53, R50 ;  /* 0x0000003200357213 */ /* 0x000fe20000000000 */
[--C-:B------:R-:W-:Y:S01]  /*2630*/  @!P3 IMAD.IADD R42, R42, 0x1, -R2.reuse ;  /* 0x000000012a2ab824 */ /* 0x100fe200078e0a02 */
[----:B------:R-:W-:Y:S01]  /*2640*/  ISETP.GT.U32.AND P1, PT, R2, R43, PT ;  /* 0x0000002b0200720c */ /* 0x000fe20003f24070 */
[----:B------:R-:W-:Y:S01]  /*2650*/  @!P2 IMAD.IADD R47, R47, 0x1, -R2 ;  /* 0x000000012f2fa824 */ /* 0x000fe200078e0a02 */
[----:B------:R-:W-:Y:S01]  /*2660*/  ISETP.GE.AND P3, PT, R48, RZ, PT ;  /* 0x000000ff3000720c */ /* 0x000fe20003f66270 */
[----:B------:R-:W-:-:S03]  /*2670*/  IMAD.HI.U32 R46, R3, R53, RZ ;  /* 0x00000035032e7227 */ /* 0x000fc600078e00ff */
[----:B------:R-:W-:Y:S01]  /*2680*/  ISETP.GT.U32.AND P2, PT, R2, R47, PT ;  /* 0x0000002f0200720c */ /* 0x000fe20003f44070 */
[----:B------:R-:W-:Y:S02]  /*2690*/  VIADD R48, R162, 0x15 ;  /* 0x00000015a2307836 */ /* 0x000fe40000000000 */
[----:B------:R-:W-:Y:S02]  /*26a0*/  IMAD.MOV R46, RZ, RZ, -R46 ;  /* 0x000000ffff2e7224 */ /* 0x000fe400078e0a2e */
[C---:B------:R-:W-:Y:S01]  /*26b0*/  IMAD R49, R2.reuse, R44, R49 ;  /* 0x0000002c02317224 */ /* 0x040fe200078e0231 */
[----:B------:R-:W-:Y:S01]  /*26c0*/  IABS R51, R48 ;  /* 0x0000003000337213 */ /* 0x000fe20000000000 */
[C---:B------:R-:W-:Y:S01]  /*26d0*/  IMAD R53, R2.reuse, R46, R53 ;  /* 0x0000002e02357224 */ /* 0x040fe200078e0235 */
[----:B------:R-:W-:Y:S01]  /*26e0*/  @!P1 IADD3 R43, R43, -R2, RZ ;  /* 0x800000022b2b9210 */ /* 0x000fe20007ffe0ff */
[----:B------:R-:W-:Y:S01]  /*26f0*/  @!P5 IMAD.MOV R39, RZ, RZ, -R39 ;  /* 0x000000ffff27d224 */ /* 0x000fe200078e0a27 */
[----:B------:R-:W-:Y:S01]  /*2700*/  ISETP.GT.U32.AND P0, PT, R2, R49, PT ;  /* 0x000000310200720c */ /* 0x000fe20003f04070 */
[----:B------:R-:W-:Y:S01]  /*2710*/  IMAD.HI.U32 R44, R3, R51, RZ ;  /* 0x00000033032c7227 */ /* 0x000fe200078e00ff */
[----:B------:R-:W-:-:S02]  /*2720*/  ISETP.GE.AND P1, PT, R48, RZ, PT ;  /* 0x000000ff3000720c */ /* 0x000fc40003f26270 */
[C---:B------:R-:W-:Y:S01]  /*2730*/  ISETP.GT.U32.AND P5, PT, R2.reuse, R42, PT ;  /* 0x0000002a0200720c */ /* 0x040fe20003fa4070 */
[----:B------:R-:W-:Y:S01]  /*2740*/  @!P2 IMAD.IADD R47, R47, 0x1, -R2 ;  /* 0x000000012f2fa824 */ /* 0x000fe200078e0a02 */
[----:B------:R-:W-:Y:S01]  /*2750*/  ISETP.GT.U32.AND P2, PT, R2, R53, PT ;  /* 0x000000350200720c */ /* 0x000fe20003f44070 */
[----:B------:R-:W-:Y:S02]  /*2760*/  VIADD R48, R162, 0x13 ;  /* 0x00000013a2307836 */ /* 0x000fe40000000000 */
[----:B------:R-:W-:Y:S02]  /*2770*/  IMAD.MOV R44, RZ, RZ, -R44 ;  /* 0x000000ffff2c7224 */ /* 0x000fe400078e0a2c */
[----:B------:R-:W-:Y:S01]  /*2780*/  @!P6 IMAD.MOV R43, RZ, RZ, -R43 ;  /* 0x000000ffff2be224 */ /* 0x000fe200078e0a2b */
[----:B------:R-:W-:Y:S01]  /*2790*/  IABS R55, R48 ;  /* 0x0000003000377213 */ /* 0x000fe20000000000 */
[----:B------:R-:W-:Y:S01]  /*27a0*/  IMAD R51, R2, R44, R51 ;  /* 0x0000002c02337224 */ /* 0x000fe200078e0233 */
[----:B------:R-:W-:Y:S01]  /*27b0*/  ISETP.GE.AND P6, PT, R50, RZ, PT ;  /* 0x000000ff3200720c */ /* 0x000fe20003fc6270 */
[----:B------:R-:W-:-:S02]  /*27c0*/  VIADD R50, R162, 0x11 ;  /* 0x00000011a2327836 */ /* 0x000fc40000000000 */
[--C-:B------:R-:W-:Y:S02]  /*27d0*/  @!P0 IMAD.IADD R49, R49, 0x1, -R2.reuse ;  /* 0x0000000131318824 */ /* 0x100fe400078e0a02 */
[----:B------:R-:W-:Y:S01]  /*27e0*/  IMAD.HI.U32 R44, R3, R55, RZ ;  /* 0x00000037032c7227 */ /* 0x000fe200078e00ff */
[----:B------:R-:W-:Y:S02]  /*27f0*/  IABS R59, R50 ;  /* 0x00000032003b7213 */ /* 0x000fe40000000000 */
[----:B------:R-:W-:Y:S01]  /*2800*/  ISETP.GT.U32.AND P0, PT, R2, R49, PT ;  /* 0x000000310200720c */ /* 0x000fe20003f04070 */
[----:B------:R-:W-:Y:S02]  /*2810*/  @!P2 IMAD.IADD R53, R53, 0x1, -R2 ;  /* 0x000000013535a824 */ /* 0x000fe400078e0a02 */
[----:B------:R-:W-:Y:S02]  /*2820*/  IMAD.MOV R44, RZ, RZ, -R44 ;  /* 0x000000ffff2c7224 */ /* 0x000fe400078e0a2c */
[----:B------:R-:W-:Y:S01]  /*2830*/  @!P5 IMAD.IADD R42, R42, 0x1, -R2 ;  /* 0x000000012a2ad824 */ /* 0x000fe200078e0a02 */
[C---:B------:R-:W-:Y:S01]  /*2840*/  ISETP.GT.U32.AND P2, PT, R2.reuse, R53, PT ;  /* 0x000000350200720c */ /* 0x040fe20003f44070 */
[----:B------:R-:W-:Y:S01]  /*2850*/  IMAD R55, R2, R44, R55 ;  /* 0x0000002c02377224 */ /* 0x000fe200078e0237 */
[----:B------:R-:W-:Y:S01]  /*2860*/  ISETP.GE.AND P5, PT, R52, RZ, PT ;  /* 0x000000ff3400720c */ /* 0x000fe20003fa6270 */
[----:B------:R-:W-:Y:S01]  /*2870*/  IMAD.HI.U32 R44, R3, R59, RZ ;  /* 0x0000003b032c7227 */ /* 0x000fe200078e00ff */
[----:B------:R-:W-:-:S02]  /*2880*/  @!P4 IADD3 R42, -R42, RZ, RZ ;  /* 0x000000ff2a2ac210 */ /* 0x000fc40007ffe1ff */
[----:B------:R-:W-:Y:S01]  /*2890*/  ISETP.GT.U32.AND P4, PT, R2, R51, PT ;  /* 0x000000330200720c */ /* 0x000fe20003f84070 */
[----:B------:R-:W-:Y:S01]  /*28a0*/  IMAD.MOV R44, RZ, RZ, -R44 ;  /* 0x000000ffff2c7224 */ /* 0x000fe200078e0a2c */
[----:B------:R-:W-:Y:S01]  /*28b0*/  @!P0 IADD3 R49, R49, -R2, RZ ;  /* 0x8000000231318210 */ /* 0x000fe20007ffe0ff */
[----:B------:R-:W-:Y:S01]  /*28c0*/  VIADD R52, R162, 0x12 ;  /* 0x00000012a2347836 */ /* 0x000fe20000000000 */
[----:B------:R-:W-:Y:S01]  /*28d0*/  ISETP.GE.AND P0, PT, R48, RZ, PT ;  /* 0x000000ff3000720c */ /* 0x000fe20003f06270 */
[----:B------:R-:W-:Y:S02]  /*28e0*/  IMAD R59, R2, R44, R59 ;  /* 0x0000002c023b7224 */ /* 0x000fe400078e023b */
[----:B------:R-:W-:Y:S01]  /*28f0*/  VIADD R48, R162, 0x10 ;  /* 0x00000010a2307836 */ /* 0x000fe20000000000 */
[----:B------:R-:W-:Y:S01]  /*2900*/  IABS R57, R52 ;  /* 0x0000003400397213 */ /* 0x000fe20000000000 */
[--C-:B------:R-:W-:Y:S01]  /*2910*/  @!P2 IMAD.IADD R53, R53, 0x1, -R2.reuse ;  /* 0x000000013535a824 */ /* 0x100fe200078e0a02 */
[----:B------:R-:W-:Y:S01]  /*2920*/  ISETP.GT.U32.AND P2, PT, R2, R59, PT ;  /* 0x0000003b0200720c */ /* 0x000fe20003f44070 */
[----:B------:R-:W-:Y:S01]  /*2930*/  @!P3 IMAD.MOV R47, RZ, RZ, -R47 ;  /* 0x000000ffff2fb224 */ /* 0x000fe200078e0a2f */
[----:B------:R-:W-:Y:S01]  /*2940*/  IABS R61, R48 ;  /* 0x00000030003d7213 */ /* 0x000fe20000000000 */
[----:B------:R-:W-:Y:S01]  /*2950*/  @!P4 IMAD.IADD R51, R51, 0x1, -R2 ;  /* 0x000000013333c824 */ /* 0x000fe200078e0a02 */
[----:B------:R-:W-:Y:S01]  /*2960*/  @!P5 IADD3 R49, -R49, RZ, RZ ;  /* 0x000000ff3131d210 */ /* 0x000fe20007ffe1ff */
[----:B------:R-:W-:Y:S01]  /*2970*/  IMAD.HI.U32 R46, R3, R57, RZ ;  /* 0x00000039032e7227 */ /* 0x000fe200078e00ff */
[----:B------:R-:W-:-:S02]  /*2980*/  ISETP.GE.AND P5, PT, R52, RZ, PT ;  /* 0x000000ff3400720c */ /* 0x000fc40003fa6270 */
[C---:B------:R-:W-:Y:S01]  /*2990*/  ISETP.GT.U32.AND P4, PT, R2.reuse, R51, PT ;  /* 0x000000330200720c */ /* 0x040fe20003f84070 */
[----:B------:R-:W-:Y:S01]  /*29a0*/  IMAD.HI.U32 R44, R3, R61, RZ ;  /* 0x0000003d032c7227 */ /* 0x000fe200078e00ff */
[----:B------:R-:W-:Y:S02]  /*29b0*/  ISETP.GT.U32.AND P3, PT, R2, R55, PT ;  /* 0x000000370200720c */ /* 0x000fe40003f64070 */
[----:B------:R-:W-:Y:S01]  /*29c0*/  @!P6 IADD3 R53, -R53, RZ, RZ ;  /* 0x000000ff3535e210 */ /* 0x000fe20007ffe1ff */
[----:B------:R-:W-:Y:S01]  /*29d0*/  VIADD R52, R162, 0xf ;  /* 0x0000000fa2347836 */ /* 0x000fe20000000000 */
[----:B------:R-:W-:Y:S01]  /*29e0*/  IADD3 R44, -R44, RZ, RZ ;  /* 0x000000ff2c2c7210 */ /* 0x000fe20007ffe1ff */
[----:B------:R-:W-:Y:S01]  /*29f0*/  IMAD.MOV R46, RZ, RZ, -R46 ;  /* 0x000000ffff2e7224 */ /* 0x000fe200078e0a2e */
[----:B------:R-:W-:Y:S01]  /*2a00*/  ISETP.GE.AND P6, PT, R48, RZ, PT ;  /* 0x000000ff3000720c */ /* 0x000fe20003fc6270 */
[----:B------:R-:W-:Y:S01]  /*2a10*/  @!P2 IMAD.IADD R59, R59, 0x1, -R2 ;  /* 0x000000013b3ba824 */ /* 0x000fe200078e0a02 */
[----:B------:R-:W-:Y:S01]  /*2a20*/  IABS R63, R52 ;  /* 0x00000034003f7213 */ /* 0x000fe20000000000 */
[----:B------:R-:W-:-:S02]  /*2a30*/  IMAD R57, R2, R46, R57 ;  /* 0x0000002e02397224 */ /* 0x000fc400078e0239 */
[C---:B------:R-:W-:Y:S01]  /*2a40*/  IMAD R61, R2.reuse, R44, R61 ;  /* 0x0000002c023d7224 */ /* 0x040fe200078e023d */
[----:B------:R-:W-:Y:S01]  /*2a50*/  ISETP.GT.U32.AND P2, PT, R2, R59, PT ;  /* 0x0000003b0200720c */ /* 0x000fe20003f44070 */
[----:B------:R-:W-:-:S04]  /*2a60*/  IMAD.HI.U32 R44, R3, R63, RZ ;  /* 0x0000003f032c7227 */ /* 0x000fc800078e00ff */
[----:B------:R-:W-:Y:S01]  /*2a70*/  @!P4 IMAD.IADD R51, R51, 0x1, -R2 ;  /* 0x000000013333c824 */ /* 0x000fe200078e0a02 */
[----:B------:R-:W-:Y:S01]  /*2a80*/  ISETP.GT.U32.AND P4, PT, R2, R57, PT ;  /* 0x000000390200720c */ /* 0x000fe20003f84070 */
[----:B------:R-:W-:Y:S02]  /*2a90*/  IMAD.MOV R44, RZ, RZ, -R44 ;  /* 0x000000ffff2c7224 */ /* 0x000fe400078e0a2c */
[----:B------:R-:W-:-:S04]  /*2aa0*/  IMAD.HI.U32 R46, R3, R65, RZ ;  /* 0x00000041032e7227 */ /* 0x000fc800078e00ff */
[----:B------:R-:W-:Y:S01]  /*2ab0*/  IMAD R63, R2, R44, R63 ;  /* 0x0000002c023f7224 */ /* 0x000fe200078e023f */
[----:B------:R-:W-:Y:S01]  /*2ac0*/  IADD3 R44, R162, 0xd, RZ ;  /* 0x0000000da22c7810 */ /* 0x000fe20007ffe0ff */
[----:B------:R-:W-:Y:S02]  /*2ad0*/  @!P2 IMAD.IADD R59, R59, 0x1, -R2 ;  /* 0x000000013b3ba824 */ /* 0x000fe400078e0a02 */
[----:B------:R-:W-:Y:S01]  /*2ae0*/  IMAD.MOV R46, RZ, RZ, -R46 ;  /* 0x000000ffff2e7224 */ /* 0x000fe200078e0a2e */
[----:B------:R-:W-:Y:S01]  /*2af0*/  ISETP.GT.U32.AND P2, PT, R2, R63, PT ;  /* 0x0000003f0200720c */ /* 0x000fe20003f44070 */
[--C-:B------:R-:W-:Y:S01]  /*2b00*/  @!P4 IMAD.IADD R57, R57, 0x1, -R2.reuse ;  /* 0x000000013939c824 */ /* 0x100fe200078e0a02 */
[----:B------:R-:W-:Y:S01]  /*2b10*/  ISETP.GE.AND P4, PT, R50, RZ, PT ;  /* 0x000000ff3200720c */ /* 0x000fe20003f86270 */
[C---:B------:R-:W-:Y:S01]  /*2b20*/  IMAD R65, R2.reuse, R46, R65 ;  /* 0x0000002e02417224 */ /* 0x040fe200078e0241 */
[----:B------:R-:W-:Y:S01]  /*2b30*/  IABS R67, R44 ;  /* 0x0000002c00437213 */ /* 0x000fe20000000000 */
[----:B------:R-:W-:Y:S01]  /*2b40*/  @!P1 IMAD.MOV R51, RZ, RZ, -R51 ;  /* 0x000000ffff339224 */ /* 0x000fe200078e0a33 */
[----:B------:R-:W-:Y:S01]  /*2b50*/  ISETP.GT.U32.AND P1, PT, R2, R57, PT ;  /* 0x000000390200720c */ /* 0x000fe20003f24070 */
[----:B------:R-:W-:-:S02]  /*2b60*/  @!P3 IMAD.IADD R55, R55, 0x1, -R2 ;  /* 0x000000013737b824 */ /* 0x000fc400078e0a02 */
[C---:B------:R-:W-:Y:S02]  /*2b70*/  VIADD R46, R162.reuse, 0xc ;  /* 0x0000000ca22e7836 */ /* 0x040fe40000000000 */
[----:B------:R-:W-:Y:S01]  /*2b80*/  VIADD R48, R162, 0xb ;  /* 0x0000000ba2307836 */ /* 0x000fe20000000000 */
[----:B------:R-:W-:Y:S01]  /*2b90*/  ISETP.GT.U32.AND P3, PT, R2, R55, PT ;  /* 0x000000370200720c */ /* 0x000fe20003f64070 */
[-C--:B------:R-:W-:Y:S01]  /*2ba0*/  IMAD R182, R182, R177.reuse, RZ ;  /* 0x000000b1b6b67224 */ /* 0x080fe200078e02ff */
[----:B------:R-:W-:Y:S01]  /*2bb0*/  @!P2 IADD3 R63, R63, -R2, RZ ;  /* 0x800000023f3fa210 */ /* 0x000fe20007ffe0ff */
[----:B------:R-:W-:Y:S01]  /*2bc0*/  @!P4 IMAD.MOV R59, RZ, RZ, -R59 ;  /* 0x000000ffff3bc224 */ /* 0x000fe200078e0a3b */
[----:B------:R-:W-:Y:S01]  /*2bd0*/  IABS R69, R46 ;  /* 0x0000002e00457213 */ /* 0x000fe20000000000 */
[----:B------:R-:W-:Y:S01]  /*2be0*/  IMAD R181, R181, R177, RZ ;  /* 0x000000b1b5b57224 */ /* 0x000fe200078e02ff */
[----:B------:R-:W-:Y:S01]  /*2bf0*/  ISETP.GT.U32.AND P4, PT, R2, R63, PT ;  /* 0x0000003f0200720c */ /* 0x000fe20003f84070 */
[----:B------:R-:W-:Y:S01]  /*2c00*/  @!P1 IMAD.IADD R57, R57, 0x1, -R2 ;  /* 0x0000000139399824 */ /* 0x000fe200078e0a02 */
[----:B------:R-:W-:Y:S01]  /*2c10*/  ISETP.GE.AND P2, PT, R46, RZ, PT ;  /* 0x000000ff2e00720c */ /* 0x000fe20003f46270 */
[----:B------:R-:W-:Y:S01]  /*2c20*/  IMAD.HI.U32 R46, R3, R69, RZ ;  /* 0x00000045032e7227 */ /* 0x000fe200078e00ff */
[----:B------:R-:W-:-:S02]  /*2c30*/  IABS R71, R48 ;  /* 0x0000003000477213 */ /* 0x000fc40000000000 */
[----:B------:R-:W-:Y:S01]  /*2c40*/  ISETP.GE.AND P1, PT, R56, RZ, PT ;  /* 0x000000ff3800720c */ /* 0x000fe20003f26270 */
[----:B------:R-:W-:Y:S01]  /*2c50*/  @!P5 IMAD.MOV R57, RZ, RZ, -R57 ;  /* 0x000000ffff39d224 */ /* 0x000fe200078e0a39 */
[----:B------:R-:W-:Y:S01]  /*2c60*/  ISETP.GE.AND P5, PT, R44, RZ, PT ;  /* 0x000000ff2c00720c */ /* 0x000fe20003fa6270 */
[----:B------:R-:W-:Y:S01]  /*2c70*/  @!P3 IMAD.IADD R55, R55, 0x1, -R2 ;  /* 0x000000013737b824 */ /* 0x000fe200078e0a02 */
[----:B------:R-:W-:Y:S01]  /*2c80*/  ISETP.GT.U32.AND P3, PT, R2, R61, PT ;  /* 0x0000003d0200720c */ /* 0x000fe20003f64070 */
[----:B------:R-:W-:-:S04]  /*2c90*/  IMAD.HI.U32 R44, R3, R67, RZ ;  /* 0x00000043032c7227 */ /* 0x000fc800078e00ff */
[----:B------:R-:W-:Y:S01]  /*2ca0*/  @!P4 IMAD.IADD R63, R63, 0x1, -R2 ;  /* 0x000000013f3fc824 */ /* 0x000fe200078e0a02 */
[C---:B------:R-:W-:Y:S01]  /*2cb0*/  ISETP.GT.U32.AND P4, PT, R2.reuse, R65, PT ;  /* 0x000000410200720c */ /* 0x040fe20003f84070 */
[----:B------:R-:W-:Y:S02]  /*2cc0*/  IMAD.MOV R44, RZ, RZ, -R44 ;  /* 0x000000ffff2c7224 */ /* 0x000fe400078e0a2c */
[----:B------:R-:W-:Y:S02]  /*2cd0*/  IMAD.MOV R46, RZ, RZ, -R46 ;  /* 0x000000ffff2e7224 */ /* 0x000fe400078e0a2e */
[C---:B------:R-:W-:Y:S02]  /*2ce0*/  IMAD R67, R2.reuse, R44, R67 ;  /* 0x0000002c02437224 */ /* 0x040fe400078e0243 */
[----:B------:R-:W-:Y:S02]  /*2cf0*/  @!P3 IMAD.IADD R61, R61, 0x1, -R2 ;  /* 0x000000013d3db824 */ /* 0x000fe400078e0a02 */
[----:B------:R-:W-:-:S02]  /*2d00*/  IMAD R69, R2, R46, R69 ;  /* 0x0000002e02457224 */ /* 0x000fc400078e0245 */
[----:B------:R-:W-:Y:S01]  /*2d10*/  @!P0 IMAD.MOV R55, RZ, RZ, -R55 ;  /* 0x000000ffff378224 */ /* 0x000fe200078e0a37 */
[----:B------:R-:W-:Y:S01]  /*2d20*/  ISETP.GT.U32.AND P3, PT, R2, R61, PT ;  /* 0x0000003d0200720c */ /* 0x000fe20003f64070 */
[----:B------:R-:W-:Y:S01]  /*2d30*/  @!P4 IMAD.IADD R65, R65, 0x1, -R2 ;  /* 0x000000014141c824 */ /* 0x000fe200078e0a02 */
[----:B------:R-:W-:Y:S01]  /*2d40*/  ISETP.GE.AND P0, PT, R52, RZ, PT ;  /* 0x000000ff3400720c */ /* 0x000fe20003f06270 */
[----:B------:R-:W-:-:S03]  /*2d50*/  IMAD.HI.U32 R52, R3, R75, RZ ;  /* 0x0000004b03347227 */ /* 0x000fc600078e00ff */
[----:B------:R-:W-:Y:S01]  /*2d60*/  ISETP.GT.U32.AND P4, PT, R2, R65, PT ;  /* 0x000000410200720c */ /* 0x000fe20003f84070 */
[----:B------:R-:W-:Y:S02]  /*2d70*/  VIADD R56, R162, 0xa ;  /* 0x0000000aa2387836 */ /* 0x000fe40000000000 */
[----:B------:R-:W-:Y:S02]  /*2d80*/  IMAD.MOV R52, RZ, RZ, -R52 ;  /* 0x000000ffff347224 */ /* 0x000fe400078e0a34 */
[----:B------:R-:W-:Y:S01]  /*2d90*/  IMAD.HI.U32 R46, R3, R79, RZ ;  /* 0x0000004f032e7227 */ /* 0x000fe200078e00ff */
[----:B------:R-:W-:-:S03]  /*2da0*/  IABS R73, R56 ;  /* 0x0000003800497213 */ /* 0x000fc60000000000 */
[----:B------:R-:W-:Y:S01]  /*2db0*/  @!P3 IMAD.IADD R61, R61, 0x1, -R2 ;  /* 0x000000013d3db824 */ /* 0x000fe200078e0a02 */
[----:B------:R-:W-:Y:S01]  /*2dc0*/  ISETP.GE.AND P3, PT, R48, RZ, PT ;  /* 0x000000ff3000720c */ /* 0x000fe20003f66270 */
[----:B------:R-:W-:-:S04]  /*2dd0*/  IMAD.HI.U32 R48, R3, R71, RZ ;  /* 0x0000004703307227 */ /* 0x000fc800078e00ff */
[----:B------:R-:W-:Y:S01]  /*2de0*/  @!P4 IMAD.IADD R65, R65, 0x1, -R2 ;  /* 0x000000014141c824 */ /* 0x000fe200078e0a02 */
[C---:B------:R-:W-:Y:S01]  /*2df0*/  ISETP.GT.U32.AND P4, PT, R2.reuse, R67, PT ;  /* 0x000000430200720c */ /* 0x040fe20003f84070 */
[----:B------:R-:W-:Y:S01]  /*2e00*/  IMAD R75, R2, R52, R75 ;  /* 0x00000034024b7224 */ /* 0x000fe200078e024b */
[----:B------:R-:W-:Y:S01]  /*2e10*/  IADD3 R48, -R48, RZ, RZ ;  /* 0x000000ff30307210 */ /* 0x000fe20007ffe1ff */
[----:B------:R-:W-:Y:S02]  /*2e20*/  VIADD R52, R162, 0x8 ;  /* 0x00000008a2347836 */ /* 0x000fe40000000000 */
[----:B------:R-:W-:-:S03]  /*2e30*/  IMAD.HI.U32 R50, R3, R73, RZ ;  /* 0x0000004903327227 */ /* 0x000fc600078e00ff */
[----:B------:R-:W-:Y:S01]  /*2e40*/  IABS R77, R52 ;  /* 0x00000034004d7213 */ /* 0x000fe20000000000 */
[C---:B------:R-:W-:Y:S02]  /*2e50*/  IMAD R71, R2.reuse, R48, R71 ;  /* 0x0000003002477224 */ /* 0x040fe400078e0247 */
[----:B------:R-:W-:Y:S02]  /*2e60*/  IMAD.MOV R50, RZ, RZ, -R50 ;  /* 0x000000ffff327224 */ /* 0x000fe400078e0a32 */
[----:B------:R-:W-:Y:S01]  /*2e70*/  @!P4 IMAD.IADD R67, R67, 0x1, -R2 ;  /* 0x000000014343c824 */ /* 0x000fe200078e0a02 */
[----:B------:R-:W-:Y:S01]  /*2e80*/  ISETP.GT.U32.AND P4, PT, R2, R69, PT ;  /* 0x000000450200720c */ /* 0x000fe20003f84070 */
[----:B------:R-:W-:-:S04]  /*2e90*/  IMAD.HI.U32 R44, R3, R77, RZ ;  /* 0x0000004d032c7227 */ /* 0x000fc800078e00ff */
[----:B------:R-:W-:Y:S01]  /*2ea0*/  @!P0 IMAD.MOV R63, RZ, RZ, -R63 ;  /* 0x000000ffff3f8224 */ /* 0x000fe200078e0a3f */
[C---:B------:R-:W-:Y:S01]  /*2eb0*/  ISETP.GT.U32.AND P0, PT, R2.reuse, R71, PT ;  /* 0x000000470200720c */ /* 0x040fe20003f04070 */
[C---:B------:R-:W-:Y:S02]  /*2ec0*/  IMAD R73, R2.reuse, R50, R73 ;  /* 0x0000003202497224 */ /* 0x040fe400078e0249 */
[----:B------:R-:W-:Y:S01]  /*2ed0*/  @!P6 IMAD.MOV R61, RZ, RZ, -R61 ;  /* 0x000000ffff3de224 */ /* 0x000fe200078e0a3d */
[----:B------:R-:W-:Y:S01]  /*2ee0*/  ISETP.GT.U32.AND P6, PT, R2, R67, PT ;  /* 0x000000430200720c */ /* 0x000fe20003fc4070 */
[----:B------:R-:W-:Y:S02]  /*2ef0*/  IMAD.MOV R50, RZ, RZ, -R44 ;  /* 0x000000ffff327224 */ /* 0x000fe400078e0a2c */
[----:B------:R-:W-:Y:S02]  /*2f00*/  @!P4 IMAD.IADD R69, R69, 0x1, -R2 ;  /* 0x000000014545c824 */ /* 0x000fe400078e0a02 */
[----:B------:R-:W-:-:S02]  /*2f10*/  IMAD.MOV R46, RZ, RZ, -R46 ;  /* 0x000000ffff2e7224 */ /* 0x000fc400078e0a2e */
[C---:B------:R-:W-:Y:S01]  /*2f20*/  IMAD R77, R2.reuse, R50, R77 ;  /* 0x00000032024d7224 */ /* 0x040fe200078e024d */
[C---:B------:R-:W-:Y:S01]  /*2f30*/  ISETP.GT.U32.AND P4, PT, R2.reuse, R69, PT ;  /* 0x000000450200720c */ /* 0x040fe20003f84070 */
[----:B------:R-:W-:Y:S02]  /*2f40*/  IMAD R79, R2, R46, R79 ;  /* 0x0000002e024f7224 */ /* 0x000fe400078e024f */
[----:B------:R-:W-:-:S04]  /*2f50*/  IMAD.HI.U32 R48, R3, R81, RZ ;  /* 0x0000005103307227 */ /* 0x000fc800078e00ff */
[----:B------:R-:W-:Y:S01]  /*2f60*/  @!P1 IMAD.MOV R65, RZ, RZ, -R65 ;  /* 0x000000ffff419224 */ /* 0x000fe200078e0a41 */
[C---:B------:R-:W-:Y:S01]  /*2f70*/  ISETP.GT.U32.AND P1, PT, R2.reuse, R73, PT ;  /* 0x000000490200720c */ /* 0x040fe20003f24070 */
[--C-:B------:R-:W-:Y:S01]  /*2f80*/  @!P0 IMAD.IADD R71, R71, 0x1, -R2.reuse ;  /* 0x0000000147478824 */ /* 0x100fe200078e0a02 */
[C---:B------:R-:W-:Y:S01]  /*2f90*/  ISETP.GT.U32.AND P0, PT, R2.reuse, R79, PT ;  /* 0x0000004f0200720c */ /* 0x040fe20003f04070 */
[--C-:B------:R-:W-:Y:S01]  /*2fa0*/  @!P6 IMAD.IADD R67, R67, 0x1, -R2.reuse ;  /* 0x000000014343e824 */ /* 0x100fe200078e0a02 */
[C---:B------:R-:W-:Y:S01]  /*2fb0*/  ISETP.GT.U32.AND P6, PT, R2.reuse, R75, PT ;  /* 0x0000004b0200720c */ /* 0x040fe20003fc4070 */
[----:B------:R-:W-:Y:S01]  /*2fc0*/  @!P4 IMAD.IADD R69, R69, 0x1, -R2 ;  /* 0x000000014545c824 */ /* 0x000fe200078e0a02 */
[----:B------:R-:W-:Y:S01]  /*2fd0*/  ISETP.GT.U32.AND P4, PT, R2, R77, PT ;  /* 0x0000004d0200720c */ /* 0x000fe20003f84070 */
[----:B------:R-:W-:Y:S01]  /*2fe0*/  VIADD R50, R162, 0x2 ;  /* 0x00000002a2327836 */ /* 0x000fe20000000000 */
[----:B------:R-:W-:Y:S01]  /*2ff0*/  IADD3 R48, -R48, RZ, RZ ;  /* 0x000000ff30307210 */ /* 0x000fe20007ffe1ff */
[----:B------:R-:W-:-:S03]  /*3000*/  IMAD.HI.U32 R46, R3, R85, RZ ;  /* 0x00000055032e7227 */ /* 0x000fc600078e00ff */
[----:B------:R-:W-:Y:S01]  /*3010*/  IABS R89, R50 ;  /* 0x0000003200597213 */ /* 0x000fe20000000000 */
[----:B------:R-:W-:Y:S02]  /*3020*/  IMAD R81, R2, R48, R81 ;  /* 0x0000003002517224 */ /* 0x000fe400078e0251 */
[----:B------:R-:W-:Y:S02]  /*3030*/  IMAD.MOV R46, RZ, RZ, -R46 ;  /* 0x000000ffff2e7224 */ /* 0x000fe400078e0a2e */
[----:B------:R-:W-:Y:S01]  /*3040*/  VIADD R48, R162, 0x3 ;  /* 0x00000003a2307836 */ /* 0x000fe20000000000 */
[----:B------:R-:W-:Y:S01]  /*3050*/  @!P6 IADD3 R75, R75, -R2, RZ ;  /* 0x800000024b4be210 */ /* 0x000fe20007ffe0ff */
[----:B------:R-:W-:Y:S01]  /*3060*/  @!P4 IMAD.IADD R77, R77, 0x1, -R2 ;  /* 0x000000014d4dc824 */ /* 0x000fe200078e0a02 */
[----:B------:R-:W-:Y:S01]  /*3070*/  ISETP.GT.U32.AND P6, PT, R2, R71, PT ;  /* 0x000000470200720c */ /* 0x000fe20003fc4070 */
[----:B------:R-:W-:Y:S01]  /*3080*/  IMAD.HI.U32 R44, R3, R83, RZ ;  /* 0x00000053032c7227 */ /* 0x000fe200078e00ff */
[----:B------:R-:W-:-:S02]  /*3090*/  IABS R87, R48 ;  /* 0x0000003000577213 */ /* 0x000fc40000000000 */
[C---:B------:R-:W-:Y:S01]  /*30a0*/  ISETP.GT.U32.AND P4, PT, R2.reuse, R75, PT ;  /* 0x0000004b0200720c */ /* 0x040fe20003f84070 */
[----:B------:R-:W-:Y:S02]  /*30b0*/  IMAD R85, R2, R46, R85 ;  /* 0x0000002e02557224 */ /* 0x000fe400078e0255 */
[----:B------:R-:W-:-:S04]  /*30c0*/  IMAD.HI.U32 R46, R3, R89, RZ ;  /* 0x00000059032e7227 */ /* 0x000fc800078e00ff */
[--C-:B------:R-:W-:Y:S01]  /*30d0*/  @!P1 IMAD.IADD R73, R73, 0x1, -R2.reuse ;  /* 0x0000000149499824 */ /* 0x100fe200078e0a02 */
[C---:B------:R-:W-:Y:S01]  /*30e0*/  ISETP.GT.U32.AND P1, PT, R2.reuse, R81, PT ;  /* 0x000000510200720c */ /* 0x040fe20003f24070 */
[----:B------:R-:W-:Y:S01]  /*30f0*/  @!P0 IMAD.IADD R79, R79, 0x1, -R2 ;  /* 0x000000014f4f8824 */ /* 0x000fe200078e0a02 */
[----:B------:R-:W-:Y:S01]  /*3100*/  ISETP.GT.U32.AND P0, PT, R2, R77, PT ;  /* 0x0000004d0200720c */ /* 0x000fe20003f04070 */
[----:B------:R-:W-:Y:S01]  /*3110*/  IMAD.MOV R44, RZ, RZ, -R44 ;  /* 0x000000ffff2c7224 */ /* 0x000fe200078e0a2c */
[----:B------:R-:W-:Y:S01]  /*3120*/  IADD3 R46, -R46, RZ, RZ ;  /* 0x000000ff2e2e7210 */ /* 0x000fe20007ffe1ff */
[----:B------:R-:W-:Y:S01]  /*3130*/  @!P5 IMAD.MOV R67, RZ, RZ, -R67 ;  /* 0x000000ffff43d224 */ /* 0x000fe200078e0a43 */
[C---:B------:R-:W-:Y:S01]  /*3140*/  ISETP.GT.U32.AND P5, PT, R2.reuse, R73, PT ;  /* 0x000000490200720c */ /* 0x040fe20003fa4070 */
[----:B------:R-:W-:Y:S01]  /*3150*/  IMAD R83, R2, R44, R83 ;  /* 0x0000002c02537224 */ /* 0x000fe200078e0253 */
[----:B------:R-:W-:Y:S01]  /*3160*/  @!P6 IADD3 R71, R71, -R2, RZ ;  /* 0x800000024747e210 */ /* 0x000fe20007ffe0ff */
[----:B------:R-:W-:-:S03]  /*3170*/  IMAD.HI.U32 R44, R3, R87, RZ ;  /* 0x00000057032c7227 */ /* 0x000fc600078e00ff */
[C---:B------:R-:W-:Y:S01]  /*3180*/  ISETP.GT.U32.AND P6, PT, R2.reuse, R83, PT ;  /* 0x000000530200720c */ /* 0x040fe20003fc4070 */
[----:B------:R-:W-:Y:S01]  /*3190*/  IMAD.MOV R44, RZ, RZ, -R44 ;  /* 0x000000ffff2c7224 */ /* 0x000fe200078e0a2c */
[----:B------:R-:W-:Y:S01]  /*31a0*/  @!P3 IADD3 R71, -R71, RZ, RZ ;  /* 0x000000ff4747b210 */ /* 0x000fe20007ffe1ff */
[C---:B------:R-:W-:Y:S01]  /*31b0*/  IMAD R89, R2.reuse, R46, R89 ;  /* 0x0000002e02597224 */ /* 0x040fe200078e0259 */
[----:B------:R-:W-:Y:S01]  /*31c0*/  IABS R46, R162 ;  /* 0x000000a2002e7213 */ /* 0x000fe20000000000 */
[C---:B------:R-:W-:Y:S02]  /*31d0*/  IMAD R87, R2.reuse, R44, R87 ;  /* 0x0000002c02577224 */ /* 0x040fe400078e0257 */
[--C-:B------:R-:W-:Y:S01]  /*31e0*/  @!P1 IMAD.IADD R81, R81, 0x1, -R2.reuse ;  /* 0x0000000151519824 */ /* 0x100fe200078e0a02 */
[C---:B------:R-:W-:Y:S01]  /*31f0*/  ISETP.GT.U32.AND P1, PT, R2.reuse, R79, PT ;  /* 0x0000004f0200720c */ /* 0x040fe20003f24070 */
[----:B------:R-:W-:Y:S01]  /*3200*/  @!P0 IMAD.IADD R77, R77, 0x1, -R2 ;  /* 0x000000014d4d8824 */ /* 0x000fe200078e0a02 */
[----:B------:R-:W-:Y:S01]  /*3210*/  ISETP.GT.U32.AND P0, PT, R2, R89, PT ;  /* 0x000000590200720c */ /* 0x000fe20003f04070 */
[----:B------:R-:W-:-:S04]  /*3220*/  IMAD.HI.U32 R44, R3, R91, RZ ;  /* 0x0000005b032c7227 */ /* 0x000fc800078e00ff */
[----:B------:R-:W-:-:S04]  /*3230*/  IMAD.HI.U32 R3, R3, R46, RZ ;  /* 0x0000002e03037227 */ /* 0x000fc800078e00ff */
[----:B------:R-:W-:Y:S01]  /*3240*/  @!P2 IMAD.MOV R69, RZ, RZ, -R69 ;  /* 0x000000ffff45a224 */ /* 0x000fe200078e0a45 */
[C---:B------:R-:W-:Y:S01]  /*3250*/  ISETP.GT.U32.AND P2, PT, R2.reuse, R81, PT ;  /* 0x000000510200720c */ /* 0x040fe20003f44070 */
[----:B------:R-:W-:Y:S01]  /*3260*/  @!P4 IMAD.IADD R75, R75, 0x1, -R2 ;  /* 0x000000014b4bc824 */ /* 0x000fe200078e0a02 */
[C---:B------:R-:W-:Y:S01]  /*3270*/  ISETP.GT.U32.AND P4, PT, R2.reuse, R87, PT ;  /* 0x000000570200720c */ /* 0x040fe20003f84070 */
[----:B------:R-:W-:Y:S02]  /*3280*/  IMAD.MOV R44, RZ, RZ, -R44 ;  /* 0x000000ffff2c7224 */ /* 0x000fe400078e0a2c */
[----:B------:R-:W-:Y:S02]  /*3290*/  IMAD.MOV R3, RZ, RZ, -R3 ;  /* 0x000000ffff037224 */ /* 0x000fe400078e0a03 */
[C---:B------:R-:W-:Y:S01]  /*32a0*/  IMAD R91, R2.reuse, R44, R91 ;  /* 0x0000002c025b7224 */ /* 0x040fe200078e025b */
[----:B------:R-:W-:Y:S01]  /*32b0*/  SHF.R.S32.HI R44, RZ, 0x1f, R193 ;  /* 0x0000001fff2c7819 */ /* 0x000fe200000114c1 */
[----:B------:R-:W-:-:S02]  /*32c0*/  IMAD R3, R2, R3, R46 ;  /* 0x0000000302037224 */ /* 0x000fc400078e022e */
[--C-:B------:R-:W-:Y:S01]  /*32d0*/  @!P5 IMAD.IADD R73, R73, 0x1, -R2.reuse ;  /* 0x000000014949d824 */ /* 0x100fe200078e0a02 */
[C---:B------:R-:W-:Y:S01]  /*32e0*/  ISETP.GT.U32.AND P5, PT, R2.reuse, R85, PT ;  /* 0x000000550200720c */ /* 0x040fe20003fa4070 */
[--C-:B------:R-:W-:Y:S01]  /*32f0*/  @!P1 IMAD.IADD R79, R79, 0x1, -R2.reuse ;  /* 0x000000014f4f9824 */ /* 0x100fe200078e0a02 */
[C---:B------:R-:W-:Y:S01]  /*3300*/  ISETP.GT.U32.AND P1, PT, R2.reuse, R91, PT ;  /* 0x0000005b0200720c */ /* 0x040fe20003f24070 */
[--C-:B------:R-:W-:Y:S01]  /*3310*/  @!P0 IMAD.IADD R89, R89, 0x1, -R2.reuse ;  /* 0x0000000159598824 */ /* 0x100fe200078e0a02 */
[----:B------:R-:W-:Y:S01]  /*3320*/  ISETP.GT.U32.AND P0, PT, R2, R3, PT ;  /* 0x000000030200720c */ /* 0x000fe20003f04070 */
[--C-:B------:R-:W-:Y:S01]  /*3330*/  @!P6 IMAD.IADD R83, R83, 0x1, -R2.reuse ;  /* 0x000000015353e824 */ /* 0x100fe200078e0a02 */
[-C--:B------:R-:W-:Y:S01]  /*3340*/  @!P2 IADD3 R81, R81, -R2.reuse, RZ ;  /* 0x800000025151a210 */ /* 0x080fe20007ffe0ff */
[--C-:B------:R-:W-:Y:S01]  /*3350*/  @!P4 IMAD.IADD R87, R87, 0x1, -R2.reuse ;  /* 0x000000015757c824 */ /* 0x100fe200078e0a02 */
[----:B------:R-:W-:Y:S01]  /*3360*/  ISETP.GE.AND P2, PT, R56, RZ, PT ;  /* 0x000000ff3800720c */ /* 0x000fe20003f46270 */
[----:B------:R-:W0:Y:S01]  /*3370*/  LDC R46, c[0x0][0x240] ;  /* 0x00009000ff2e7b82 */ /* 0x000e220000000800 */
[----:B------:R-:W-:Y:S01]  /*3380*/  ISETP.GE.AND P6, PT, R58, RZ, PT ;  /* 0x000000ff3a00720c */ /* 0x000fe20003fc6270 */
[----:B------:R-:W-:Y:S01]  /*3390*/  IMAD R173, R173, R177, RZ ;  /* 0x000000b1adad7224 */ /* 0x000fe200078e02ff */
[----:B------:R-:W-:Y:S01]  /*33a0*/  ISETP.GE.AND P4, PT, R60, RZ, PT ;  /* 0x000000ff3c00720c */ /* 0x000fe20003f86270 */
[--C-:B------:R-:W-:Y:S01]  /*33b0*/  @!P5 IMAD.IADD R85, R85, 0x1, -R2.reuse ;  /* 0x000000015555d824 */ /* 0x100fe200078e0a02 */
[----:B------:R-:W-:Y:S01]  /*33c0*/  ISETP.GE.AND P5, PT, R52, RZ, PT ;  /* 0x000000ff3400720c */ /* 0x000fe20003fa6270 */
[--C-:B------:R-:W-:Y:S01]  /*33d0*/  @!P1 IMAD.IADD R91, R91, 0x1, -R2.reuse ;  /* 0x000000015b5b9824 */ /* 0x100fe200078e0a02 */
[C---:B------:R-:W-:Y:S01]  /*33e0*/  ISETP.GT.U32.AND P1, PT, R2.reuse, R83, PT ;  /* 0x000000530200720c */ /* 0x040fe20003f24070 */
[--C-:B------:R-:W-:Y:S01]  /*33f0*/  @!P0 IMAD.IADD R3, R3, 0x1, -R2.reuse ;  /* 0x0000000103038824 */ /* 0x100fe200078e0a02 */
[----:B------:R-:W-:Y:S01]  /*3400*/  ISETP.GT.U32.AND P3, PT, R2, R87, PT ;  /* 0x000000570200720c */ /* 0x000fe20003f64070 */
[----:B------:R-:W-:Y:S01]  /*3410*/  IMAD R174, R174, R177, RZ ;  /* 0x000000b1aeae7224 */ /* 0x000fe200078e02ff */
[C---:B------:R-:W-:Y:S01]  /*3420*/  ISETP.GT.U32.AND P0, PT, R2.reuse, R91, PT ;  /* 0x0000005b0200720c */ /* 0x040fe20003f04070 */
[----:B------:R-:W-:Y:S01]  /*3430*/  @!P2 IMAD.MOV R73, RZ, RZ, -R73 ;  /* 0x000000ffff49a224 */ /* 0x000fe200078e0a49 */
[C---:B------:R-:W-:Y:S01]  /*3440*/  ISETP.GT.U32.AND P2, PT, R2.reuse, R85, PT ;  /* 0x000000550200720c */ /* 0x040fe20003f44070 */
[----:B------:R-:W-:Y:S01]  /*3450*/  @!P6 IMAD.MOV R75, RZ, RZ, -R75 ;  /* 0x000000ffff4be224 */ /* 0x000fe200078e0a4b */
[C---:B------:R-:W-:Y:S01]  /*3460*/  ISETP.GT.U32.AND P6, PT, R2.reuse, R89, PT ;  /* 0x000000590200720c */ /* 0x040fe20003fc4070 */
[----:B------:R-:W-:Y:S01]  /*3470*/  @!P4 IMAD.MOV R79, RZ, RZ, -R79 ;  /* 0x000000ffff4fc224 */ /* 0x000fe200078e0a4f */
[----:B------:R-:W-:Y:S01]  /*3480*/  ISETP.GT.U32.AND P4, PT, R2, R3, PT ;  /* 0x000000030200720c */ /* 0x000fe20003f84070 */
[----:B------:R-:W-:Y:S01]  /*3490*/  @!P5 IMAD.MOV R77, RZ, RZ, -R77 ;  /* 0x000000ffff4dd224 */ /* 0x000fe200078e0a4d */
[----:B------:R-:W-:Y:S01]  /*34a0*/  ISETP.GE.AND P5, PT, R62, RZ, PT ;  /* 0x000000ff3e00720c */ /* 0x000fe20003fa6270 */
[-C--:B------:R-:W-:Y:S01]  /*34b0*/  IMAD R175, R175, R177.reuse, RZ ;  /* 0x000000b1afaf7224 */ /* 0x080fe200078e02ff */
[----:B------:R-:W-:Y:S01]  /*34c0*/  @!P1 IADD3 R83, R83, -R2, RZ ;  /* 0x8000000253539210 */ /* 0x000fe20007ffe0ff */
[--C-:B------:R-:W-:Y:S01]  /*34d0*/  @!P3 IMAD.IADD R87, R87, 0x1, -R2.reuse ;  /* 0x000000015757b824 */ /* 0x100fe200078e0a02 */
[----:B------:R-:W-:Y:S01]  /*34e0*/  ISETP.GE.AND P1, PT, R64, RZ, PT ;  /* 0x000000ff4000720c */ /* 0x000fe20003f26270 */
[--C-:B------:R-:W-:Y:S01]  /*34f0*/  @!P0 IMAD.IADD R91, R91, 0x1, -R2.reuse ;  /* 0x000000015b5b8824 */ /* 0x100fe200078e0a02 */
[----:B------:R-:W-:Y:S01]  /*3500*/  ISETP.GE.AND P3, PT, R48, RZ, PT ;  /* 0x000000ff3000720c */ /* 0x000fe20003f66270 */
[--C-:B------:R-:W-:Y:S01]  /*3510*/  @!P2 IMAD.IADD R85, R85, 0x1, -R2.reuse ;  /* 0x000000015555a824 */ /* 0x100fe200078e0a02 */
[----:B------:R-:W-:Y:S01]  /*3520*/  ISETP.GE.AND P2, PT, R66, RZ, PT ;  /* 0x000000ff4200720c */ /* 0x000fe20003f46270 */
[--C-:B------:R-:W-:Y:S01]  /*3530*/  @!P6 IMAD.IADD R89, R89, 0x1, -R2.reuse ;  /* 0x000000015959e824 */ /* 0x100fe200078e0a02 */
[----:B------:R-:W-:Y:S01]  /*3540*/  ISETP.GE.AND P6, PT, R50, RZ, PT ;  /* 0x000000ff3200720c */ /* 0x000fe20003fc6270 */
[----:B------:R-:W-:Y:S01]  /*3550*/  @!P4 IMAD.IADD R3, R3, 0x1, -R2 ;  /* 0x000000010303c824 */ /* 0x000fe200078e0a02 */
[----:B------:R-:W-:Y:S01]  /*3560*/  ISETP.NE.AND P4, PT, R45, RZ, PT ;  /* 0x000000ff2d00720c */ /* 0x000fe20003f85270 */
[----:B------:R-:W-:Y:S01]  /*3570*/  IMAD R176, R176, R177, RZ ;  /* 0x000000b1b0b07224 */ /* 0x000fe200078e02ff */
[----:B------:R-:W-:Y:S01]  /*3580*/  LOP3.LUT R2, RZ, R45, RZ, 0x33, !PT ;  /* 0x0000002dff027212 */ /* 0x000fe200078e33ff */
[----:B------:R-:W-:Y:S01]  /*3590*/  IMAD.MOV.U32 R45, RZ, RZ, R3 ;  /* 0x000000ffff2d7224 */ /* 0x000fe200078e0003 */
[----:B------:R-:W-:Y:S01]  /*35a0*/  @!P5 IADD3 R81, -R81, RZ, RZ ;  /* 0x000000ff5151d210 */ /* 0x000fe20007ffe1ff */
[----:B------:R-:W-:Y:S01]  /*35b0*/  @!P1 IMAD.MOV R83, RZ, RZ, -R83 ;  /* 0x000000ffff539224 */ /* 0x000fe200078e0a53 */
[----:B------:R-:W-:Y:S01]  /*35c0*/  SEL R3, R2, R53, !P4 ;  /* 0x0000003502037207 */ /* 0x000fe20006000000 */
[----:B------:R-:W-:Y:S01]  /*35d0*/  @!P3 IMAD.MOV R87, RZ, RZ, -R87 ;  /* 0x000000ffff57b224 */ /* 0x000fe200078e0a57 */
[----:B------:R-:W1:Y:S01]  /*35e0*/  LDC.64 R52, c[0x0][0x218] ;  /* 0x00008600ff347b82 */ /* 0x000e620000000a00 */
[----:B------:R-:W-:Y:S01]  /*35f0*/  ISETP.GE.AND P0, PT, R68, RZ, PT ;  /* 0x000000ff4400720c */ /* 0x000fe20003f06270 */
[----:B------:R-:W-:Y:S01]  /*3600*/  @!P2 IMAD.MOV R85, RZ, RZ, -R85 ;  /* 0x000000ffff55a224 */ /* 0x000fe200078e0a55 */
[----:B------:R-:W-:Y:S01]  /*3610*/  ISETP.GE.AND P5, PT, R162, RZ, PT ;  /* 0x000000ffa200720c */ /* 0x000fe20003fa6270 */
[----:B------:R-:W-:Y:S01]  /*3620*/  @!P6 IMAD.MOV R89, RZ, RZ, -R89 ;  /* 0x000000ffff59e224 */ /* 0x000fe200078e0a59 */
[C---:B------:R-:W-:Y:S01]  /*3630*/  SEL R4, R2.reuse, R4, !P4 ;  /* 0x0000000402047207 */ /* 0x040fe20006000000 */
[----:B0-----:R-:W-:Y:S01]  /*3640*/  IMAD R3, R3, R46, RZ ;  /* 0x0000002e03037224 */ /* 0x001fe200078e02ff */
[----:B------:R-:W-:Y:S01]  /*3650*/  SEL R5, R2, R5, !P4 ;  /* 0x0000000502057207 */ /* 0x000fe20006000000 */
[----:B------:R-:W-:Y:S01]  /*3660*/  IMAD.SHL.U32 R172, R54, 0x10, RZ ;  /* 0x0000001036ac7824 */ /* 0x000fe200078e00ff */
[----:B------:R-:W-:Y:S01]  /*3670*/  SEL R6, R2, R6, !P4 ;  /* 0x0000000602067207 */ /* 0x000fe20006000000 */
[-C--:B------:R-:W-:Y:S01]  /*3680*/  IMAD R4, R4, R46.reuse, RZ ;  /* 0x0000002e04047224 */ /* 0x080fe200078e02ff */
[C---:B------:R-:W-:Y:S01]  /*3690*/  SEL R7, R2.reuse, R7, !P4 ;  /* 0x0000000702077207 */ /* 0x040fe20006000000 */
[-C--:B------:R-:W-:Y:S01]  /*36a0*/  IMAD R5, R5, R46.reuse, RZ ;  /* 0x0000002e05057224 */ /* 0x080fe200078e02ff */
[----:B------:R-:W-:Y:S01]  /*36b0*/  SEL R9, R2, R9, !P4 ;  /* 0x0000000902097207 */ /* 0x000fe20006000000 */
[----:B------:R-:W-:Y:S01]  /*36c0*/  IMAD R6, R6, R46, RZ ;  /* 0x0000002e06067224 */ /* 0x000fe200078e02ff */
[----:B------:R-:W-:Y:S01]  /*36d0*/  @!P0 IADD3 R91, -R91, RZ, RZ ;  /* 0x000000ff5b5b8210 */ /* 0x000fe20007ffe1ff */
[----:B------:R-:W-:Y:S01]  /*36e0*/  @!P5 IMAD.MOV R45, RZ, RZ, -R45 ;  /* 0x000000ffff2dd224 */ /* 0x000fe200078e0a2d */
[C---:B------:R-:W-:Y:S01]  /*36f0*/  SEL R8, R2.reuse, R8, !P4 ;  /* 0x0000000802087207 */ /* 0x040fe20006000000 */
[----:B------:R-:W-:Y:S01]  /*3700*/  IMAD R7, R7, R46, RZ ;  /* 0x0000002e07077224 */ /* 0x000fe200078e02ff */
[C---:B------:R-:W-:Y:S01]  /*3710*/  SEL R10, R2.reuse, R10, !P4 ;  /* 0x0000000a020a7207 */ /* 0x040fe20006000000 */
[-C--:B------:R-:W-:Y:S01]  /*3720*/  IMAD R9, R9, R46.reuse, RZ ;  /* 0x0000002e09097224 */ /* 0x080fe200078e02ff */
[----:B------:R-:W-:Y:S01]  /*3730*/  SEL R11, R2, R11, !P4 ;  /* 0x0000000b020b7207 */ /* 0x000fe20006000000 */
[----:B------:R-:W-:Y:S01]  /*3740*/  IMAD R8, R8, R46, RZ ;  /* 0x0000002e08087224 */ /* 0x000fe200078e02ff */
[----:B------:R-:W-:Y:S01]  /*3750*/  SEL R12, R2, R12, !P4 ;  /* 0x0000000c020c7207 */ /* 0x000fe20006000000 */
[-C--:B------:R-:W-:Y:S01]  /*3760*/  IMAD R10, R10, R46.reuse, RZ ;  /* 0x0000002e0a0a7224 */ /* 0x080fe200078e02ff */
[----:B------:R-:W-:Y:S01]  /*3770*/  SEL R13, R2, R13, !P4 ;  /* 0x0000000d020d7207 */ /* 0x000fe20006000000 */
[-C--:B------:R-:W-:Y:S01]  /*3780*/  IMAD R11, R11, R46.reuse, RZ ;  /* 0x0000002e0b0b7224 */ /* 0x080fe200078e02ff */
[----:B------:R-:W-:Y:S01]  /*3790*/  LEA.HI R193, R44, R193, RZ, 0x6 ;  /* 0x000000c12cc17211 */ /* 0x000fe200078f30ff */
[----:B------:R-:W-:Y:S01]  /*37a0*/  IMAD R12, R12, R46, RZ ;  /* 0x0000002e0c0c7224 */ /* 0x000fe200078e02ff */
[C---:B------:R-:W-:Y:S01]  /*37b0*/  SEL R14, R2.reuse, R14, !P4 ;  /* 0x0000000e020e7207 */ /* 0x040fe20006000000 */
[----:B------:R-:W-:Y:S01]  /*37c0*/  IMAD R13, R13, R46, RZ ;  /* 0x0000002e0d0d7224 */ /* 0x000fe200078e02ff */
[C---:B------:R-:W-:Y:S01]  /*37d0*/  SEL R15, R2.reuse, R15, !P4 ;  /* 0x0000000f020f7207 */ /* 0x040fe20006000000 */
[----:B------:R-:W-:Y:S01]  /*37e0*/  IMAD.SHL.U32 R177, R177, 0x40, RZ ;  /* 0x00000040b1b17824 */ /* 0x000fe200078e00ff */
[----:B------:R-:W-:Y:S01]  /*37f0*/  SEL R16, R2, R16, !P4 ;  /* 0x0000001002107207 */ /* 0x000fe20006000000 */
[-C--:B------:R-:W-:Y:S01]  /*3800*/  IMAD R14, R14, R46.reuse, RZ ;  /* 0x0000002e0e0e7224 */ /* 0x080fe200078e02ff */
[C---:B------:R-:W-:Y:S01]  /*3810*/  SEL R17, R2.reuse, R17, !P4 ;  /* 0x0000001102117207 */ /* 0x040fe20006000000 */
[----:B------:R-:W-:Y:S01]  /*3820*/  IMAD R15, R15, R46, RZ ;  /* 0x0000002e0f0f7224 */ /* 0x000fe200078e02ff */
        /* <DEDUP_REMOVED lines=52> */
[----:B------:R-:W-:-:S02]  /*3b70*/  SEL R47, R2, R47, !P4 ;  /* 0x0000002f022f7207 */ /* 0x000fc40006000000 */
[C---:B------:R-:W-:Y:S01]  /*3b80*/  SEL R49, R2.reuse, R49, !P4 ;  /* 0x0000003102317207 */ /* 0x040fe20006000000 */
[-C--:B------:R-:W-:Y:S01]  /*3b90*/  IMAD R56, R43, R46.reuse, RZ ;  /* 0x0000002e2b387224 */ /* 0x080fe200078e02ff */
[C---:B------:R-:W-:Y:S01]  /*3ba0*/  SEL R51, R2.reuse, R51, !P4 ;  /* 0x0000003302337207 */ /* 0x040fe20006000000 */
[-C--:B------:R-:W-:Y:S01]  /*3bb0*/  IMAD R58, R47, R46.reuse, RZ ;  /* 0x0000002e2f3a7224 */ /* 0x080fe200078e02ff */
[----:B------:R-:W-:Y:S01]  /*3bc0*/  SEL R44, R2, R55, !P4 ;  /* 0x00000037022c7207 */ /* 0x000fe20006000000 */
[----:B------:R-:W-:Y:S01]  /*3bd0*/  IMAD R55, R0, UR4, RZ ;  /* 0x0000000400377c24 */ /* 0x000fe2000f8e02ff */
[----:B------:R-:W-:Y:S01]  /*3be0*/  SEL R57, R2, R57, !P4 ;  /* 0x0000003902397207 */ /* 0x000fe20006000000 */
[-C--:B------:R-:W-:Y:S01]  /*3bf0*/  IMAD R0, R42, R46.reuse, RZ ;  /* 0x0000002e2a007224 */ /* 0x080fe200078e02ff */
[C---:B------:R-:W-:Y:S01]  /*3c00*/  SEL R59, R2.reuse, R59, !P4 ;  /* 0x0000003b023b7207 */ /* 0x040fe20006000000 */
[----:B------:R-:W-:Y:S01]  /*3c10*/  ULDC.64 UR4, c[0x0][0x210] ;  /* 0x0000840000047ab9 */ /* 0x000fe20000000a00 */
[C---:B------:R-:W-:Y:S01]  /*3c20*/  SEL R61, R2.reuse, R61, !P4 ;  /* 0x0000003d023d7207 */ /* 0x040fe20006000000 */
[-C--:B------:R-:W-:Y:S01]  /*3c30*/  IMAD R60, R49, R46.reuse, RZ ;  /* 0x0000002e313c7224 */ /* 0x080fe200078e02ff */
[C---:B------:R-:W-:Y:S01]  /*3c40*/  SEL R63, R2.reuse, R63, !P4 ;  /* 0x0000003f023f7207 */ /* 0x040fe20006000000 */
[-C--:B------:R-:W-:Y:S01]  /*3c50*/  IMAD R62, R51, R46.reuse, RZ ;  /* 0x0000002e333e7224 */ /* 0x080fe200078e02ff */
[----:B------:R-:W-:Y:S01]  /*3c60*/  SEL R65, R2, R65, !P4 ;  /* 0x0000004102417207 */ /* 0x000fe20006000000 */
[-C--:B------:R-:W-:Y:S01]  /*3c70*/  IMAD R64, R44, R46.reuse, RZ ;  /* 0x0000002e2c407224 */ /* 0x080fe200078e02ff */
[C---:B------:R-:W-:Y:S01]  /*3c80*/  SEL R67, R2.reuse, R67, !P4 ;  /* 0x0000004302437207 */ /* 0x040fe20006000000 */
        /* <DEDUP_REMOVED lines=25> */
[----:B------:R-:W-:Y:S01]  /*3e20*/  SEL R2, R2, R45, !P4 ;  /* 0x0000002d02027207 */ /* 0x000fe20006000000 */
[----:B------:R-:W-:Y:S01]  /*3e30*/  IMAD R83, R83, R46, RZ ;  /* 0x0000002e53537224 */ /* 0x000fe200078e02ff */
[----:B-1----:R-:W-:Y:S01]  /*3e40*/  LEA R161, P2, R4, R52, 0x1 ;  /* 0x0000003404a17211 */ /* 0x002fe200078408ff */
[----:B------:R-:W-:Y:S01]  /*3e50*/  IMAD R85, R85, R46, RZ ;  /* 0x0000002e55557224 */ /* 0x000fe200078e02ff */
[----:B------:R-:W-:Y:S01]  /*3e60*/  LEA R160, P3, R5, R52, 0x1 ;  /* 0x0000003405a07211 */ /* 0x000fe200078608ff */
[----:B------:R-:W-:Y:S01]  /*3e70*/  IMAD R87, R87, R46, RZ ;  /* 0x0000002e57577224 */ /* 0x000fe200078e02ff */
[----:B------:R-:W-:Y:S01]  /*3e80*/  LEA R159, P4, R6, R52, 0x1 ;  /* 0x00000034069f7211 */ /* 0x000fe200078808ff */
[----:B------:R-:W-:Y:S01]  /*3e90*/  IMAD R89, R89, R46, RZ ;  /* 0x0000002e59597224 */ /* 0x000fe200078e02ff */
[----:B------:R-:W-:Y:S01]  /*3ea0*/  LEA R158, P5, R7, R52, 0x1 ;  /* 0x00000034079e7211 */ /* 0x000fe200078a08ff */
[----:B------:R-:W-:Y:S01]  /*3eb0*/  IMAD R91, R91, R46, RZ ;  /* 0x0000002e5b5b7224 */ /* 0x000fe200078e02ff */
[----:B------:R-:W-:Y:S01]  /*3ec0*/  LEA R156, P1, R9, R52, 0x1 ;  /* 0x00000034099c7211 */ /* 0x000fe200078208ff */
[----:B------:R-:W-:Y:S01]  /*3ed0*/  IMAD R170, R2, R46, RZ ;  /* 0x0000002e02aa7224 */ /* 0x000fe200078e02ff */
[----:B------:R-:W-:-:S02]  /*3ee0*/  LEA.HI.X.SX32 R155, R4, R53, 0x1, P2 ;  /* 0x00000035049b7211 */ /* 0x000fc400010f0eff */
[-C--:B------:R-:W-:Y:S02]  /*3ef0*/  LEA.HI.X.SX32 R153, R5, R53.reuse, 0x1, P3 ;  /* 0x0000003505997211 */ /* 0x080fe400018f0eff */
[-C--:B------:R-:W-:Y:S02]  /*3f00*/  LEA.HI.X.SX32 R151, R6, R53.reuse, 0x1, P4 ;  /* 0x0000003506977211 */ /* 0x080fe400020f0eff */
[----:B------:R-:W-:Y:S02]  /*3f10*/  LEA.HI.X.SX32 R149, R7, R53, 0x1, P5 ;  /* 0x0000003507957211 */ /* 0x000fe400028f0eff */
[-C--:B------:R-:W-:Y:S02]  /*3f20*/  LEA R157, P6, R8, R52.reuse, 0x1 ;  /* 0x00000034089d7211 */ /* 0x080fe400078c08ff */
[-C--:B------:R-:W-:Y:S02]  /*3f30*/  LEA R154, P2, R10, R52.reuse, 0x1 ;  /* 0x000000340a9a7211 */ /* 0x080fe400078408ff */
[----:B------:R-:W-:-:S02]  /*3f40*/  LEA R152, P3, R11, R52, 0x1 ;  /* 0x000000340b987211 */ /* 0x000fc400078608ff */
[-C--:B------:R-:W-:Y:S02]  /*3f50*/  LEA R150, P4, R12, R52.reuse, 0x1 ;  /* 0x000000340c967211 */ /* 0x080fe400078808ff */
[-C--:B------:R-:W-:Y:S02]  /*3f60*/  LEA R148, P5, R13, R52.reuse, 0x1 ;  /* 0x000000340d947211 */ /* 0x080fe400078a08ff */
[-C--:B------:R-:W-:Y:S02]  /*3f70*/  LEA.HI.X.SX32 R145, R9, R53.reuse, 0x1, P1 ;  /* 0x0000003509917211 */ /* 0x080fe400008f0eff */
[-C--:B------:R-:W-:Y:S02]  /*3f80*/  LEA.HI.X.SX32 R147, R8, R53.reuse, 0x1, P6 ;  /* 0x0000003508937211 */ /* 0x080fe400030f0eff */
[----:B------:R-:W-:Y:S02]  /*3f90*/  LEA R144, P1, R15, R52, 0x1 ;  /* 0x000000340f907211 */ /* 0x000fe400078208ff */
        /* <DEDUP_REMOVED lines=45> */
[----:B------:R-:W-:Y:S02]  /*4270*/  LEA R194, P0, R55, UR4, 0x1 ;  /* 0x0000000437c27c11 */ /* 0x000fe4000f8008ff */
[-C--:B------:R-:W-:Y:S02]  /*4280*/  LEA.HI.X.SX32 R97, R33, R53.reuse, 0x1, P1 ;  /* 0x0000003521617211 */ /* 0x080fe400008f0eff */
[----:B------:R-:W-:Y:S02]  /*4290*/  LEA.HI.X.SX32 R99, R32, R53, 0x1, P6 ;  /* 0x0000003520637211 */ /* 0x000fe400030f0eff */
[----:B------:R-:W-:-:S02]  /*42a0*/  LEA R96, P1, R39, R52, 0x1 ;  /* 0x0000003427607211 */ /* 0x000fc400078208ff */
[-C--:B------:R-:W-:Y:S02]  /*42b0*/  LEA.HI.X.SX32 R95, R34, R53.reuse, 0x1, P2 ;  /* 0x00000035225f7211 */ /* 0x080fe400010f0eff */
[-C--:B------:R-:W-:Y:S02]  /*42c0*/  LEA.HI.X.SX32 R93, R35, R53.reuse, 0x1, P3 ;  /* 0x00000035235d7211 */ /* 0x080fe400018f0eff */
[-C--:B------:R-:W-:Y:S02]  /*42d0*/  LEA.HI.X.SX32 R51, R36, R53.reuse, 0x1, P4 ;  /* 0x0000003524337211 */ /* 0x080fe400020f0eff */
[----:B------:R-:W-:Y:S02]  /*42e0*/  LEA.HI.X.SX32 R49, R37, R53, 0x1, P5 ;  /* 0x0000003525317211 */ /* 0x000fe400028f0eff */
[-C--:B------:R-:W-:Y:S02]  /*42f0*/  LEA R98, P6, R38, R52.reuse, 0x1 ;  /* 0x0000003426627211 */ /* 0x080fe400078c08ff */
[----:B------:R-:W-:-:S02]  /*4300*/  LEA R94, P2, R40, R52, 0x1 ;  /* 0x00000034285e7211 */ /* 0x000fc400078408ff */
[-C--:B------:R-:W-:Y:S02]  /*4310*/  LEA R92, P3, R41, R52.reuse, 0x1 ;  /* 0x00000034295c7211 */ /* 0x080fe400078608ff */
[-C--:B------:R-:W-:Y:S02]  /*4320*/  LEA R50, P4, R0, R52.reuse, 0x1 ;  /* 0x0000003400327211 */ /* 0x080fe400078808ff */
[----:B------:R-:W-:Y:S02]  /*4330*/  LEA R48, P5, R56, R52, 0x1 ;  /* 0x0000003438307211 */ /* 0x000fe400078a08ff */
[----:B------:R-:W-:Y:S02]  /*4340*/  LEA.HI.X.SX32 R195, R55, UR5, 0x1, P0 ;  /* 0x0000000537c37c11 */ /* 0x000fe400080f0eff */
[----:B------:R-:W0:Y:S01]  /*4350*/  LDC R55, c[0x0][0x23c] ;  /* 0x00008f00ff377b82 */ /* 0x000e220000000800 */
[-C--:B------:R-:W-:Y:S02]  /*4360*/  LEA.HI.X.SX32 R45, R39, R53.reuse, 0x1, P1 ;  /* 0x00000035272d7211 */ /* 0x080fe400008f0eff */
[----:B------:R-:W-:-:S02]  /*4370*/  LEA.HI.X.SX32 R47, R38, R53, 0x1, P6 ;  /* 0x00000035262f7211 */ /* 0x000fc400030f0eff */
        /* <DEDUP_REMOVED lines=8> */
[-C--:B------:R-:W-:Y:S02]  /*4400*/  LEA R38, P4, R64, R52.reuse, 0x1 ;  /* 0x0000003440267211 */ /* 0x080fe400078808ff */
[----:B------:R-:W-:Y:S01]  /*4410*/  LEA R36, P5, R57, R52, 0x1 ;  /* 0x0000003439247211 */ /* 0x000fe200078a08ff */
[----:B0-----:R-:W-:Y:S01]  /*4420*/  IMAD.SHL.U32 R178, R55, 0x40, RZ ;  /* 0x0000004037b27824 */ /* 0x001fe200078e00ff */
        /* <DEDUP_REMOVED lines=11> */
[----:B------:R-:W-:Y:S02]  /*44e0*/  LEA R24, P5, R69, R52, 0x1 ;  /* 0x0000003445187211 */ /* 0x000fe400078a08ff */
[-C--:B------:R-:W-:Y:S02]  /*44f0*/  LEA.HI.X.SX32 R23, R59, R53.reuse, 0x1, P6 ;  /* 0x000000353b177211 */ /* 0x080fe400030f0eff */
[----:B------:R-:W-:-:S02]  /*4500*/  LEA.HI.X.SX32 R21, R61, R53, 0x1, P1 ;  /* 0x000000353d157211 */ /* 0x000fc400008f0eff */
[-C--:B------:R-:W-:Y:S02]  /*4510*/  LEA.HI.X.SX32 R19, R63, R53.reuse, 0x1, P2 ;  /* 0x000000353f137211 */ /* 0x080fe400010f0eff */
[-C--:B------:R-:W-:Y:S02]  /*4520*/  LEA.HI.X.SX32 R17, R65, R53.reuse, 0x1, P3 ;  /* 0x0000003541117211 */ /* 0x080fe400018f0eff */
[-C--:B------:R-:W-:Y:S02]  /*4530*/  LEA.HI.X.SX32 R15, R67, R53.reuse, 0x1, P4 ;  /* 0x00000035430f7211 */ /* 0x080fe400020f0eff */
[----:B------:R-:W-:Y:S02]  /*4540*/  LEA.HI.X.SX32 R13, R69, R53, 0x1, P5 ;  /* 0x00000035450d7211 */ /* 0x000fe400028f0eff */
[----:B------:R-:W-:Y:S02]  /*4550*/  CS2R R68, SRZ ;  /* 0x0000000000447805 */ /* 0x000fe4000001ff00 */
[----:B------:R-:W-:-:S02]  /*4560*/  LEA R22, P6, R71, R52, 0x1 ;  /* 0x0000003447167211 */ /* 0x000fc400078c08ff */
[-C--:B------:R-:W-:Y:S02]  /*4570*/  LEA R20, P1, R73, R52.reuse, 0x1 ;  /* 0x0000003449147211 */ /* 0x080fe400078208ff */
[-C--:B------:R-:W-:Y:S02]  /*4580*/  LEA R18, P2, R75, R52.reuse, 0x1 ;  /* 0x000000344b127211 */ /* 0x080fe400078408ff */
[-C--:B------:R-:W-:Y:S02]  /*4590*/  LEA R16, P3, R77, R52.reuse, 0x1 ;  /* 0x000000344d107211 */ /* 0x080fe400078608ff */
[-C--:B------:R-:W-:Y:S02]  /*45a0*/  LEA R14, P4, R79, R52.reuse, 0x1 ;  /* 0x000000344f0e7211 */ /* 0x080fe400078808ff */
[----:B------:R-:W-:Y:S02]  /*45b0*/  LEA R12, P5, R81, R52, 0x1 ;  /* 0x00000034510c7211 */ /* 0x000fe400078a08ff */
[----:B------:R-:W-:-:S02]  /*45c0*/  LEA.HI.X.SX32 R11, R71, R53, 0x1, P6 ;  /* 0x00000035470b7211 */ /* 0x000fc400030f0eff */
[----:B------:R-:W-:Y:S02]  /*45d0*/  CS2R R70, SRZ ;  /* 0x0000000000467805 */ /* 0x000fe4000001ff00 */
[-C--:B------:R-:W-:Y:S02]  /*45e0*/  LEA.HI.X.SX32 R9, R73, R53.reuse, 0x1, P1 ;  /* 0x0000003549097211 */ /* 0x080fe400008f0eff */
[----:B------:R-:W-:Y:S02]  /*45f0*/  CS2R R72, SRZ ;  /* 0x0000000000487805 */ /* 0x000fe4000001ff00 */
[-C--:B------:R-:W-:Y:S02]  /*4600*/  LEA.HI.X.SX32 R7, R75, R53.reuse, 0x1, P2 ;  /* 0x000000354b077211 */ /* 0x080fe400010f0eff */
[----:B------:R-:W-:Y:S02]  /*4610*/  CS2R R74, SRZ ;  /* 0x00000000004a7805 */ /* 0x000fe4000001ff00 */
[----:B------:R-:W-:-:S02]  /*4620*/  LEA.HI.X.SX32 R5, R77, R53, 0x1, P3 ;  /* 0x000000354d057211 */ /* 0x000fc400018f0eff */
[----:B------:R-:W-:Y:S02]  /*4630*/  CS2R R76, SRZ ;  /* 0x00000000004c7805 */ /* 0x000fe4000001ff00 */
[-C--:B------:R-:W-:Y:S02]  /*4640*/  LEA.HI.X.SX32 R3, R79, R53.reuse, 0x1, P4 ;  /* 0x000000354f037211 */ /* 0x080fe400020f0eff */
[----:B------:R-:W-:Y:S02]  /*4650*/  CS2R R78, SRZ ;  /* 0x00000000004e7805 */ /* 0x000fe4000001ff00 */
[----:B------:R-:W-:Y:S02]  /*4660*/  LEA.HI.X.SX32 R0, R81, R53, 0x1, P5 ;  /* 0x0000003551007211 */ /* 0x000fe400028f0eff */
[-C--:B------:R-:W-:Y:S02]  /*4670*/  LEA R10, P6, R83, R52.reuse, 0x1 ;  /* 0x00000034530a7211 */ /* 0x080fe400078c08ff */
[----:B------:R-:W-:-:S02]  /*4680*/  LEA R8, P1, R85, R52, 0x1 ;  /* 0x0000003455087211 */ /* 0x000fc400078208ff */
[-C--:B------:R-:W-:Y:S02]  /*4690*/  LEA R6, P2, R87, R52.reuse, 0x1 ;  /* 0x0000003457067211 */ /* 0x080fe400078408ff */
[-C--:B------:R-:W-:Y:S02]  /*46a0*/  LEA R4, P3, R89, R52.reuse, 0x1 ;  /* 0x0000003459047211 */ /* 0x080fe400078608ff */
[-C--:B------:R-:W-:Y:S02]  /*46b0*/  LEA R2, P4, R91, R52.reuse, 0x1 ;  /* 0x000000345b027211 */ /* 0x080fe400078808ff */
[----:B------:R-:W-:Y:S02]  /*46c0*/  LEA R169, P5, R170, R52, 0x1 ;  /* 0x00000034aaa97211 */ /* 0x000fe400078a08ff */
[----:B------:R-:W-:Y:S02]  /*46d0*/  LOP3.LUT R52, R54, 0x3f, RZ, 0xc0, !PT ;  /* 0x0000003f36347812 */ /* 0x000fe400078ec0ff */
[----:B------:R-:W-:-:S02]  /*46e0*/  LEA.HI.X.SX32 R168, R83, R53, 0x1, P6 ;  /* 0x0000003553a87211 */ /* 0x000fc400030f0eff */
[----:B------:R-:W-:Y:S01]  /*46f0*/  LEA.HI.X.SX32 R167, R85, R53, 0x1, P1 ;  /* 0x0000003555a77211 */ /* 0x000fe200008f0eff */
[----:B------:R-:W-:Y:S01]  /*4700*/  IMAD R52, R52, R55, RZ ;  /* 0x0000003734347224 */ /* 0x000fe200078e02ff */
[-C--:B------:R-:W-:Y:S02]  /*4710*/  LEA.HI.X.SX32 R166, R87, R53.reuse, 0x1, P2 ;  /* 0x0000003557a67211 */ /* 0x080fe400010f0eff */
[----:B------:R-:W-:Y:S02]  /*4720*/  CS2R R84, SRZ ;  /* 0x0000000000547805 */ /* 0x000fe4000001ff00 */
[-C--:B------:R-:W-:Y:S02]  /*4730*/  LEA.HI.X.SX32 R165, R89, R53.reuse, 0x1, P3 ;  /* 0x0000003559a57211 */ /* 0x080fe400018f0eff */
[----:B------:R-:W-:Y:S02]  /*4740*/  CS2R R86, SRZ ;  /* 0x0000000000567805 */ /* 0x000fe4000001ff00 */
[-C--:B------:R-:W-:Y:S01]  /*4750*/  LEA.HI.X.SX32 R164, R91, R53.reuse, 0x1, P4 ;  /* 0x000000355ba47211 */ /* 0x080fe200020f0eff */
[----:B------:R-:W-:Y:S01]  /*4760*/  IMAD.SHL.U32 R179, R52, 0x2, RZ ;  /* 0x0000000234b37824 */ /* 0x000fe200078e00ff */
[----:B------:R-:W-:-:S02]  /*4770*/  LEA.HI.X.SX32 R170, R170, R53, 0x1, P5 ;  /* 0x00000035aaaa7211 */ /* 0x000fc400028f0eff */
[----:B------:R-:W-:Y:S02]  /*4780*/  SHF.R.S32.HI R53, RZ, 0x1f, R52 ;  /* 0x0000001fff357819 */ /* 0x000fe40000011434 */
[----:B------:R-:W-:Y:S02]  /*4790*/  SHF.R.S32.HI R193, RZ, 0x6, R193 ;  /* 0x00000006ffc17819 */ /* 0x000fe400000114c1 */
[----:B------:R-:W-:-:S07]  /*47a0*/  SHF.L.U64.HI R180, R52, 0x1, R53 ;  /* 0x0000000134b47819 */ /* 0x000fce0000010235 */
.L_x_2:
[----:B------:R-:W0:Y:S01]  /*47b0*/  S2R R235, SR_TID.X ;  /* 0x0000000000eb7919 */ /* 0x000e220000002100 */
[----:B------:R-:W-:Y:S01]  /*47c0*/  PRMT R58, RZ, 0x7610, R58 ;  /* 0x00007610ff3a7816 */ /* 0x000fe2000000003a */
[----:B------:R-:W-:Y:S01]  /*47d0*/  IMAD.WIDE R54, R192, 0x2, R194 ;  /* 0x00000002c0367825 */ /* 0x000fe200078e02c2 */
[----:B------:R-:W-:Y:S02]  /*47e0*/  PRMT R246, RZ, 0x7610, R246 ;  /* 0x00007610fff67816 */ /* 0x000fe400000000f6 */
[----:B0-----:R-:W-:Y:S02]  /*47f0*/  SHF.R.U32.HI R59, RZ, 0x4, R235 ;  /* 0x00000004ff3b7819 */ /* 0x001fe400000116eb */
[----:B------:R-:W-:Y:S02]  /*4800*/  LEA.HI R52, R235, 0x3c, RZ, 0x1c ;  /* 0x0000003ceb347811 */ /* 0x000fe400078fe0ff */
[----:B------:R-:W-:Y:S02]  /*4810*/  SGXT.U32 R59, R59, 0x2 ;  /* 0x000000023b3b781a */ /* 0x000fe40000000000 */
[----:B------:R-:W-:Y:S01]  /*4820*/  ISETP.GE.AND P1, PT, R52, UR7, PT ;  /* 0x0000000734007c0c */ /* 0x000fe2000bf26270 */
[----:B------:R-:W-:Y:S01]  /*4830*/  IMAD.WIDE R52, R191, 0x2, R194 ;  /* 0x00000002bf347825 */ /* 0x000fe200078e02c2 */
[----:B------:R-:W-:-:S02]  /*4840*/  ISETP.GE.AND P0, PT, R59, UR7, PT ;  /* 0x000000073b007c0c */ /* 0x000fc4000bf06270 */
[C---:B------:R-:W-:Y:S02]  /*4850*/  LOP3.LUT R56, R59.reuse, 0x4, RZ, 0xfc, !PT ;  /* 0x000000043b387812 */ /* 0x040fe400078efcff */
[C---:B------:R-:W-:Y:S02]  /*4860*/  LOP3.LUT R57, R59.reuse, 0x8, RZ, 0xfc, !PT ;  /* 0x000000083b397812 */ /* 0x040fe400078efcff */
[----:B------:R-:W-:Y:S02]  /*4870*/  LOP3.LUT R60, R59, 0xc, RZ, 0xfc, !PT ;  /* 0x0000000c3b3c7812 */ /* 0x000fe400078efcff */
[----:B------:R-:W-:Y:S02]  /*4880*/  ISETP.GE.AND P6, PT, R57, UR7, PT ;  /* 0x0000000739007c0c */ /* 0x000fe4000bfc6270 */
[----:B------:R-:W-:Y:S01]  /*4890*/  LOP3.LUT R61, R59, 0x10, RZ, 0xfc, !PT ;  /* 0x000000103b3d7812 */ /* 0x000fe200078efcff */
[----:B------:R0:W2:Y:S04]  /*48a0*/  @!P1 LDG.E.U16 R246, desc[UR8][R54.64] ;  /* 0x0000000836f69981 */ /* 0x0000a8000c1e1500 */
[----:B------:R1:W3:Y:S01]  /*48b0*/  @!P0 LDG.E.U16 R58, desc[UR8][R52.64] ;  /* 0x00000008343a8981 */ /* 0x0002e2000c1e1500 */
[----:B------:R-:W-:-:S02]  /*48c0*/  ISETP.GE.AND P0, PT, R56, UR7, PT ;  /* 0x0000000738007c0c */ /* 0x000fc4000bf06270 */
[----:B------:R-:W-:Y:S02]  /*48d0*/  ISETP.GE.AND P1, PT, R60, UR7, PT ;  /* 0x000000073c007c0c */ /* 0x000fe4000bf26270 */
[----:B------:R-:W-:Y:S01]  /*48e0*/  ISETP.GE.AND P2, PT, R61, UR7, PT ;  /* 0x000000073d007c0c */ /* 0x000fe2000bf46270 */
[----:B0-----:R-:W-:Y:S01]  /*48f0*/  IMAD.WIDE R54, R175, 0x2, R194 ;  /* 0x00000002af367825 */ /* 0x001fe200078e02c2 */
[C---:B------:R-:W-:Y:S02]  /*4900*/  LOP3.LUT R60, R59.reuse, 0x18, RZ, 0xfc, !PT ;  /* 0x000000183b3c7812 */ /* 0x040fe400078efcff */
[----:B------:R-:W-:Y:S01]  /*4910*/  PRMT R57, RZ, 0x7610, R57 ;  /* 0x00007610ff397816 */ /* 0x000fe20000000039 */
[----:B-1----:R-:W-:Y:S01]  /*4920*/  IMAD.WIDE R52, R176, 0x2, R194 ;  /* 0x00000002b0347825 */ /* 0x002fe200078e02c2 */
[----:B------:R-:W-:Y:S02]  /*4930*/  PRMT R81, RZ, 0x7610, R81 ;  /* 0x00007610ff517816 */ /* 0x000fe40000000051 */
[----:B------:R-:W-:-:S02]  /*4940*/  LOP3.LUT R56, R59, 0x14, RZ, 0xfc, !PT ;  /* 0x000000143b387812 */ /* 0x000fc400078efcff */
[C---:B------:R-:W-:Y:S01]  /*4950*/  LOP3.LUT R61, R59.reuse, 0x1c, RZ, 0xfc, !PT ;  /* 0x0000001c3b3d7812 */ /* 0x040fe200078efcff */
[----:B------:R0:W4:Y:S01]  /*4960*/  @!P0 LDG.E.U16 R57, desc[UR8][R52.64] ;  /* 0x0000000834398981 */ /* 0x000122000c1e1500 */
[----:B------:R-:W-:Y:S02]  /*4970*/  ISETP.GE.AND P5, PT, R60, UR7, PT ;  /* 0x000000073c007c0c */ /* 0x000fe4000bfa6270 */
[----:B------:R-:W-:Y:S01]  /*4980*/  LOP3.LUT R60, R59, 0x20, RZ, 0xfc, !PT ;  /* 0x000000203b3c7812 */ /* 0x000fe200078efcff */
[----:B------:R1:W5:Y:S01]  /*4990*/  @!P6 LDG.E.U16 R81, desc[UR8][R54.64] ;  /* 0x000000083651e981 */ /* 0x000362000c1e1500 */
[----:B------:R-:W-:Y:S02]  /*49a0*/  ISETP.GE.AND P3, PT, R56, UR7, PT ;  /* 0x0000000738007c0c */ /* 0x000fe4000bf66270 */
[----:B------:R-:W-:Y:S02]  /*49b0*/  ISETP.GE.AND P4, PT, R61, UR7, PT ;  /* 0x000000073d007c0c */ /* 0x000fe4000bf86270 */
[----:B------:R-:W-:Y:S01]  /*49c0*/  PRMT R56, RZ, 0x7610, R56 ;  /* 0x00007610ff387816 */ /* 0x000fe20000000038 */
[----:B0-----:R-:W-:Y:S01]  /*49d0*/  IMAD.WIDE R52, R174, 0x2, R194 ;  /* 0x00000002ae347825 */ /* 0x001fe200078e02c2 */
[----:B------:R-:W-:-:S02]  /*49e0*/  PRMT R80, RZ, 0x7610, R80 ;  /* 0x00007610ff507816 */ /* 0x000fc40000000050 */
[----:B------:R-:W-:Y:S01]  /*49f0*/  ISETP.GE.AND P0, PT, R60, UR7, PT ;  /* 0x000000073c007c0c */ /* 0x000fe2000bf06270 */
[--C-:B-1----:R-:W-:Y:S01]  /*4a00*/  IMAD.WIDE R54, R173, 0x2, R194.reuse ;  /* 0x00000002ad367825 */ /* 0x102fe200078e02c2 */
[C---:B------:R-:W-:Y:S01]  /*4a10*/  LOP3.LUT R61, R59.reuse, 0x24, RZ, 0xfc, !PT ;  /* 0x000000243b3d7812 */ /* 0x040fe200078efcff */
[----:B------:R0:W2:Y:S01]  /*4a20*/  @!P1 LDG.E.U16 R56, desc[UR8][R52.64] ;  /* 0x0000000834389981 */ /* 0x0000a2000c1e1500 */
[----:B------:R-:W-:Y:S01]  /*4a30*/  LOP3.LUT R60, R59, 0x28, RZ, 0xfc, !PT ;  /* 0x000000283b3c7812 */ /* 0x000fe200078efcff */
[--C-:B------:R-:W-:Y:S01]  /*4a40*/  IMAD.WIDE R62, R183, 0x2, R194.reuse ;  /* 0x00000002b73e7825 */ /* 0x100fe200078e02c2 */
[----:B------:R-:W-:Y:S01]  /*4a50*/  ISETP.GE.AND P1, PT, R61, UR7, PT ;  /* 0x000000073d007c0c */ /* 0x000fe2000bf26270 */
[----:B------:R1:W4:Y:S01]  /*4a60*/  @!P2 LDG.E.U16 R80, desc[UR8][R54.64] ;  /* 0x000000083650a981 */ /* 0x000322000c1e1500 */
[----:B------:R-:W-:Y:S01]  /*4a70*/  ISETP.GE.AND P2, PT, R60, UR7, PT ;  /* 0x000000073c007c0c */ /* 0x000fe2000bf46270 */
[----:B------:R-:W-:Y:S01]  /*4a80*/  IMAD.WIDE R60, R182, 0x2, R194 ;  /* 0x00000002b63c7825 */ /* 0x000fe200078e02c2 */
[----:B------:R-:W-:-:S02]  /*4a90*/  PRMT R66, RZ, 0x7610, R66 ;  /* 0x00007610ff427816 */ /* 0x000fc40000000042 */
[----:B------:R-:W-:Y:S01]  /*4aa0*/  LOP3.LUT R64, R59, 0x2c, RZ, 0xfc, !PT ;  /* 0x0000002c3b407812 */ /* 0x000fe200078efcff */
[----:B0-----:R-:W-:Y:S01]  /*4ab0*/  IMAD.WIDE R52, R181, 0x2, R194 ;  /* 0x00000002b5347825 */ /* 0x001fe200078e02c2 */
[C---:B------:R-:W-:Y:S02]  /*4ac0*/  LOP3.LUT R65, R59.reuse, 0x30, RZ, 0xfc, !PT ;  /* 0x000000303b417812 */ /* 0x040fe400078efcff */
[C---:B------:R-:W-:Y:S01]  /*4ad0*/  LOP3.LUT R67, R59.reuse, 0x34, RZ, 0xfc, !PT ;  /* 0x000000343b437812 */ /* 0x040fe200078efcff */
[----:B------:R0:W2:Y:S01]  /*4ae0*/  @!P5 LDG.E.U16 R66, desc[UR8][R60.64] ;  /* 0x000000083c42d981 */ /* 0x0000a2000c1e1500 */
[----:B-1----:R-:W-:Y:S02]  /*4af0*/  PRMT R55, RZ, 0x7610, R55 ;  /* 0x00007610ff377816 */ /* 0x002fe40000000037 */
[----:B------:R-:W-:Y:S02]  /*4b00*/  PRMT R54, RZ, 0x7610, R54 ;  /* 0x00007610ff367816 */ /* 0x000fe40000000036 */
[----:B------:R-:W-:-:S02]  /*4b10*/  LOP3.LUT R59, R59, 0x38, RZ, 0xfc, !PT ;  /* 0x000000383b3b7812 */ /* 0x000fc400078efcff */
[----:B------:R1:W2:Y:S01]  /*4b20*/  @!P3 LDG.E.U16 R55, desc[UR8][R52.64] ;  /* 0x000000083437b981 */ /* 0x0002a2000c1e1500 */
[----:B------:R-:W-:Y:S02]  /*4b30*/  ISETP.GE.AND P3, PT, R64, UR7, PT ;  /* 0x0000000740007c0c */ /* 0x000fe4000bf66270 */
[----:B------:R-:W-:Y:S01]  /*4b40*/  ISETP.GE.AND P5, PT, R65, UR7, PT ;  /* 0x0000000741007c0c */ /* 0x000fe2000bfa6270 */
[----:B------:R1:W2:Y:S01]  /*4b50*/  @!P4 LDG.E.U16 R54, desc[UR8][R62.64] ;  /* 0x000000083e36c981 */ /* 0x0002a2000c1e1500 */
[----:B------:R-:W-:Y:S02]  /*4b60*/  ISETP.GE.AND P4, PT, R67, UR7, PT ;  /* 0x0000000743007c0c */ /* 0x000fe4000bf86270 */
[----:B------:R-:W-:Y:S01]  /*4b70*/  ISETP.GE.AND P6, PT, R59, UR7, PT ;  /* 0x000000073b007c0c */ /* 0x000fe2000bfc6270 */
[----:B------:R-:W-:Y:S01]  /*4b80*/  IMAD.WIDE R64, R186, 0x2, R194 ;  /* 0x00000002ba407825 */ /* 0x000fe200078e02c2 */
[----:B0-----:R-:W-:Y:S02]  /*4b90*/  PRMT R61, RZ, 0x7610, R61 ;  /* 0x00007610ff3d7816 */ /* 0x001fe4000000003d */
[----:B------:R-:W-:Y:S01]  /*4ba0*/  PRMT R249, RZ, 0x7610, R249 ;  /* 0x00007610fff97816 */ /* 0x000fe200000000f9 */
[----:B-1----:R-:W-:Y:S01]  /*4bb0*/  IMAD.WIDE R52, R184, 0x2, R194 ;  /* 0x00000002b8347825 */ /* 0x002fe200078e02c2 */
[----:B------:R-:W-:-:S03]  /*4bc0*/  PRMT R60, RZ, 0x7610, R60 ;  /* 0x00007610ff3c7816 */ /* 0x000fc6000000003c */
[----:B------:R-:W-:Y:S01]  /*4bd0*/  IMAD.WIDE R62, R185, 0x2, R194 ;  /* 0x00000002b93e7825 */ /* 0x000fe200078e02c2 */
[----:B------:R0:W2:Y:S01]  /*4be0*/  @!P0 LDG.E.U16 R61, desc[UR8][R52.64] ;  /* 0x00000008343d8981 */ /* 0x0000a2000c1e1500 */
[----:B------:R-:W-:Y:S02]  /*4bf0*/  PRMT R248, RZ, 0x7610, R248 ;  /* 0x00007610fff87816 */ /* 0x000fe400000000f8 */
[----:B------:R-:W-:Y:S01]  /*4c00*/  PRMT R59, RZ, 0x7610, R59 ;  /* 0x00007610ff3b7816 */ /* 0x000fe2000000003b */
[----:B------:R1:W2:Y:S01]  /*4c10*/  @!P1 LDG.E.U16 R249, desc[UR8][R62.64] ;  /* 0x000000083ef99981 */ /* 0x0002a2000c1e1500 */
[----:B------:R-:W-:Y:S01]  /*4c20*/  PRMT R247, RZ, 0x7610, R247 ;  /* 0x00007610fff77816 */ /* 0x000fe200000000f7 */
[----:B------:R-:W-:Y:S01]  /*4c30*/  IMAD.WIDE R82, R190, 0x2, R194 ;  /* 0x00000002be527825 */ /* 0x000fe200078e02c2 */
[----:B------:R-:W-:Y:S01]  /*4c40*/  PRMT R230, RZ, 0x7610, R230 ;  /* 0x00007610ffe67816 */ /* 0x000fe200000000e6 */
[----:B------:R1:W2:Y:S02]  /*4c50*/  @!P2 LDG.E.U16 R60, desc[UR8][R64.64] ;  /* 0x00000008403ca981 */ /* 0x0002a4000c1e1500 */
[----:B0-----:R-:W-:-:S03]  /*4c60*/  IMAD.WIDE R52, R187, 0x2, R194 ;  /* 0x00000002bb347825 */ /* 0x001fc600078e02c2 */
[----:B------:R-:W2:Y:S01]  /*4c70*/  @!P6 LDG.E.U16 R230, desc[UR8][R82.64] ;  /* 0x0000000852e6e981 */ /* 0x000ea2000c1e1500 */
[----:B-1----:R-:W-:-:S03]  /*4c80*/  IMAD.WIDE R62, R188, 0x2, R194 ;  /* 0x00000002bc3e7825 */ /* 0x002fc600078e02c2 */
[----:B------:R0:W2:Y:S01]  /*4c90*/  @!P3 LDG.E.U16 R248, desc[UR8][R52.64] ;  /* 0x0000000834f8b981 */ /* 0x0000a2000c1e1500 */
[----:B------:R-:W-:-:S03]  /*4ca0*/  IMAD.WIDE R64, R189, 0x2, R194 ;  /* 0x00000002bd407825 */ /* 0x000fc600078e02c2 */
[----:B------:R1:W2:Y:S04]  /*4cb0*/  @!P5 LDG.E.U16 R59, desc[UR8][R62.64] ;  /* 0x000000083e3bd981 */ /* 0x0002a8000c1e1500 */
[----:B------:R1:W2:Y:S01]  /*4cc0*/  @!P4 LDG.E.U16 R247, desc[UR8][R64.64] ;  /* 0x0000000840f7c981 */ /* 0x0002a2000c1e1500 */
[----:B------:R-:W-:-:S04]  /*4cd0*/  LOP3.LUT R235, R235, 0x3f, RZ, 0xc0, !PT ;  /* 0x0000003febeb7812 */ /* 0x000fc800078ec0ff */
[----:B------:R-:W-:Y:S02]  /*4ce0*/  ISETP.GE.AND P0, PT, R235, UR7, PT ;  /* 0x00000007eb007c0c */ /* 0x000fe4000bf06270 */
[-C--:B------:R-:W-:Y:S02]  /*4cf0*/  IADD3 RZ, P1, R116, R179.reuse, RZ ;  /* 0x000000b374ff7210 */ /* 0x080fe40007f3e0ff */
[-C--:B------:R-:W-:Y:S01]  /*4d00*/  IADD3 RZ, P2, R114, R179.reuse, RZ ;  /* 0x000000b372ff7210 */ /* 0x080fe20007f5e0ff */
[----:B0-----:R-:W-:Y:S01]  /*4d10*/  IMAD.IADD R52, R116, 0x1, R179 ;  /* 0x0000000174347824 */ /* 0x001fe200078e02b3 */
[----:B------:R-:W-:Y:S01]  /*4d20*/  PRMT R90, RZ, 0x7610, R90 ;  /* 0x00007610ff5a7816 */ /* 0x000fe2000000005a */
[--C-:B------:R-:W-:Y:S01]  /*4d30*/  IMAD.X R53, R105, 0x1, R180.reuse, P1 ;  /* 0x0000000169357824 */ /* 0x100fe200008e06b4 */
[----:B------:R-:W-:Y:S01]  /*4d40*/  BAR.SYNC.DEFER_BLOCKING 0x0 ;  /* 0x0000000000007b1d */ /* 0x000fe20000010000 */
[----:B------:R-:W-:Y:S01]  /*4d50*/  IADD3 RZ, P1, R120, R179, RZ ;  /* 0x000000b378ff7210 */ /* 0x000fe20007f3e0ff */
[----:B-1----:R-:W-:Y:S01]  /*4d60*/  IMAD.X R63, R103, 0x1, R180, P2 ;  /* 0x00000001673f7824 */ /* 0x002fe200010e06b4 */
[----:B------:R-:W-:-:S02]  /*4d70*/  PRMT R204, RZ, 0x7610, R204 ;  /* 0x00007610ffcc7816 */ /* 0x000fc400000000cc */
[-C--:B------:R-:W-:Y:S02]  /*4d80*/  IADD3 R62, R114, R179.reuse, RZ ;  /* 0x000000b3723e7210 */ /* 0x080fe40007ffe0ff */
[-C--:B------:R-:W-:Y:S02]  /*4d90*/  IADD3 RZ, P2, R118, R179.reuse, RZ ;  /* 0x000000b376ff7210 */ /* 0x080fe40007f5e0ff */
[----:B------:R-:W-:Y:S02]  /*4da0*/  PRMT R245, RZ, 0x7610, R245 ;  /* 0x00007610fff57816 */ /* 0x000fe400000000f5 */
[----:B------:R-:W-:Y:S02]  /*4db0*/  PRMT R65, RZ, 0x7610, R65 ;  /* 0x00007610ff417816 */ /* 0x000fe40000000041 */
[----:B------:R-:W-:Y:S02]  /*4dc0*/  PRMT R228, RZ, 0x7610, R228 ;  /* 0x00007610ffe47816 */ /* 0x000fe400000000e4 */
[----:B------:R-:W-:Y:S01]  /*4dd0*/  PRMT R236, RZ, 0x7610, R236 ;  /* 0x00007610ffec7816 */ /* 0x000fe200000000ec */
[----:B------:R0:W2:Y:S04]  /*4de0*/  @!P0 LDG.E.U16 R90, desc[UR8][R52.64] ;  /* 0x00000008345a8981 */ /* 0x0000a8000c1e1500 */
[----:B------:R1:W2:Y:S01]  /*4df0*/  @!P0 LDG.E.U16 R204, desc[UR8][R62.64] ;  /* 0x000000083ecc8981 */ /* 0x0002a2000c1e1500 */
[-C--:B0-----:R-:W-:Y:S01]  /*4e00*/  IADD3 R52, R120, R179.reuse, RZ ;  /* 0x000000b378347210 */ /* 0x081fe20007ffe0ff */
[----:B------:R-:W-:Y:S01]  /*4e10*/  IMAD.X R53, R109, 0x1, R180, P1 ;  /* 0x000000016d357824 */ /* 0x000fe200008e06b4 */
[----:B------:R-:W-:Y:S01]  /*4e20*/  IADD3 RZ, P1, R124, R179, RZ ;  /* 0x000000b37cff7210 */ /* 0x000fe20007f3e0ff */
[----:B-1----:R-:W-:-:S02]  /*4e30*/  IMAD.IADD R62, R118, 0x1, R179 ;  /* 0x00000001763e7824 */ /* 0x002fc400078e02b3 */
[----:B------:R-:W-:Y:S01]  /*4e40*/  IMAD.X R63, R107, 0x1, R180, P2 ;  /* 0x000000016b3f7824 */ /* 0x000fe200010e06b4 */
[----:B------:R-:W-:Y:S01]  /*4e50*/  IADD3 RZ, P2, R122, R179, RZ ;  /* 0x000000b37aff7210 */ /* 0x000fe20007f5e0ff */
[----:B------:R0:W2:Y:S01]  /*4e60*/  @!P0 LDG.E.U16 R245, desc[UR8][R52.64] ;  /* 0x0000000834f58981 */ /* 0x0000a2000c1e1500 */
[----:B------:R-:W-:-:S03]  /*4e70*/  PRMT R212, RZ, 0x7610, R212 ;  /* 0x00007610ffd47816 */ /* 0x000fc600000000d4 */
[----:B------:R1:W2:Y:S01]  /*4e80*/  @!P0 LDG.E.U16 R65, desc[UR8][R62.64] ;  /* 0x000000083e418981 */ /* 0x0002a2000c1e1500 */
[--C-:B0-----:R-:W-:Y:S02]  /*4e90*/  IMAD.IADD R52, R124, 0x1, R179.reuse ;  /* 0x000000017c347824 */ /* 0x101fe400078e02b3 */
[--C-:B------:R-:W-:Y:S01]  /*4ea0*/  IMAD.X R53, R113, 0x1, R180.reuse, P1 ;  /* 0x0000000171357824 */ /* 0x100fe200008e06b4 */
[-C--:B------:R-:W-:Y:S01]  /*4eb0*/  IADD3 RZ, P1, R128, R179.reuse, RZ ;  /* 0x000000b380ff7210 */ /* 0x080fe20007f3e0ff */
[----:B-1----:R-:W-:Y:S02]  /*4ec0*/  IMAD.IADD R62, R122, 0x1, R179 ;  /* 0x000000017a3e7824 */ /* 0x002fe400078e02b3 */
[----:B------:R-:W-:Y:S01]  /*4ed0*/  IMAD.X R63, R111, 0x1, R180, P2 ;  /* 0x000000016f3f7824 */ /* 0x000fe200010e06b4 */
[----:B------:R-:W-:Y:S01]  /*4ee0*/  IADD3 RZ, P2, R126, R179, RZ ;  /* 0x000000b37eff7210 */ /* 0x000fe20007f5e0ff */
[----:B------:R0:W2:Y:S01]  /*4ef0*/  @!P0 LDG.E.U16 R228, desc[UR8][R52.64] ;  /* 0x0000000834e48981 */ /* 0x0000a2000c1e1500 */
[----:B------:R-:W-:-:S03]  /*4f00*/  PRMT R220, RZ, 0x7610, R220 ;  /* 0x00007610ffdc7816 */ /* 0x000fc600000000dc */
[----:B------:R1:W2:Y:S01]  /*4f10*/  @!P0 LDG.E.U16 R236, desc[UR8][R62.64] ;  /* 0x000000083eec8981 */ /* 0x0002a2000c1e1500 */
[----:B------:R-:W-:Y:S01]  /*4f20*/  PRMT R89, RZ, 0x7610, R89 ;  /* 0x00007610ff597816 */ /* 0x000fe20000000059 */
[----:B0-----:R-:W-:Y:S02]  /*4f30*/  IMAD.IADD R52, R128, 0x1, R179 ;  /* 0x0000000180347824 */ /* 0x001fe400078e02b3 */
[--C-:B------:R-:W-:Y:S01]  /*4f40*/  IMAD.X R53, R117, 0x1, R180.reuse, P1 ;  /* 0x0000000175357824 */ /* 0x100fe200008e06b4 */
[-C--:B------:R-:W-:Y:S01]  /*4f50*/  IADD3 RZ, P1, R132, R179.reuse, RZ ;  /* 0x000000b384ff7210 */ /* 0x080fe20007f3e0ff */
[----:B-1----:R-:W-:Y:S01]  /*4f60*/  IMAD.X R63, R115, 0x1, R180, P2 ;  /* 0x00000001733f7824 */ /* 0x002fe200010e06b4 */
[-C--:B------:R-:W-:Y:S02]  /*4f70*/  IADD3 R62, R126, R179.reuse, RZ ;  /* 0x000000b37e3e7210 */ /* 0x080fe40007ffe0ff */
[----:B------:R-:W-:Y:S01]  /*4f80*/  IADD3 RZ, P2, R130, R179, RZ ;  /* 0x000000b382ff7210 */ /* 0x000fe20007f5e0ff */
[----:B------:R0:W2:Y:S01]  /*4f90*/  @!P0 LDG.E.U16 R212, desc[UR8][R52.64] ;  /* 0x0000000834d48981 */ /* 0x0000a2000c1e1500 */
[----:B------:R-:W-:-:S03]  /*4fa0*/  PRMT R203, RZ, 0x7610, R203 ;  /* 0x00007610ffcb7816 */ /* 0x000fc600000000cb */
[----:B------:R1:W2:Y:S01]  /*4fb0*/  @!P0 LDG.E.U16 R220, desc[UR8][R62.64] ;  /* 0x000000083edc8981 */ /* 0x0002a2000c1e1500 */
[----:B------:R-:W-:Y:S02]  /*4fc0*/  PRMT R244, RZ, 0x7610, R244 ;  /* 0x00007610fff47816 */ /* 0x000fe400000000f4 */
[-C--:B0-----:R-:W-:Y:S01]  /*4fd0*/  IADD3 R52, R132, R179.reuse, RZ ;  /* 0x000000b384347210 */ /* 0x081fe20007ffe0ff */
        /* <DEDUP_REMOVED lines=44> */
[CC--:B------:R-:W-:Y:S01]  /*52a0*/  IADD3 RZ, P2, R150.reuse, R179.reuse, RZ ;  /* 0x000000b396ff7210 */ /* 0x0c0fe20007f5e0ff */
[----:B------:R0:W2:Y:S01]  /*52b0*/  @!P0 LDG.E.U16 R88, desc[UR8][R52.64] ;  /* 0x0000000834588981 */ /* 0x0000a2000c1e1500 */
[----:B------:R-:W-:-:S03]  /*52c0*/  IADD3 R196, R150, R179, RZ ;  /* 0x000000b396c47210 */ /* 0x000fc60007ffe0ff */
[----:B------:R1:W2:Y:S01]  /*52d0*/  @!P0 LDG.E.U16 R202, desc[UR8][R62.64] ;  /* 0x000000083eca8981 */ /* 0x0002a2000c1e1500 */
[--C-:B------:R-:W-:Y:S02]  /*52e0*/  IMAD.X R197, R139, 0x1, R180.reuse, P2 ;  /* 0x000000018bc57824 */ /* 0x100fe400010e06b4 */
[----:B0-----:R-:W-:Y:S02]  /*52f0*/  IMAD.IADD R52, R152, 0x1, R179 ;  /* 0x0000000198347824 */ /* 0x001fe400078e02b3 */
[----:B------:R-:W-:Y:S01]  /*5300*/  IMAD.X R53, R141, 0x1, R180, P1 ;  /* 0x000000018d357824 */ /* 0x000fe200008e06b4 */
[-C--:B------:R-:W-:Y:S02]  /*5310*/  IADD3 RZ, P1, R156, R179.reuse, RZ ;  /* 0x000000b39cff7210 */ /* 0x080fe40007f3e0ff */
[----:B-1----:R-:W-:Y:S02]  /*5320*/  PRMT R63, RZ, 0x7610, R63 ;  /* 0x00007610ff3f7816 */ /* 0x002fe4000000003f */
[----:B------:R-:W-:Y:S01]  /*5330*/  IADD3 RZ, P2, R154, R179, RZ ;  /* 0x000000b39aff7210 */ /* 0x000fe20007f5e0ff */
[----:B------:R0:W2:Y:S01]  /*5340*/  @!P0 LDG.E.U16 R243, desc[UR8][R52.64] ;  /* 0x0000000834f38981 */ /* 0x0000a2000c1e1500 */
[----:B------:R-:W-:-:S02]  /*5350*/  PRMT R226, RZ, 0x7610, R226 ;  /* 0x00007610ffe27816 */ /* 0x000fc400000000e2 */
[----:B------:R-:W-:Y:S01]  /*5360*/  PRMT R234, RZ, 0x7610, R234 ;  /* 0x00007610ffea7816 */ /* 0x000fe200000000ea */
        /* <DEDUP_REMOVED lines=18> */
[----:B------:R-:W-:-:S02]  /*5490*/  PRMT R83, RZ, 0x7610, R83 ;  /* 0x00007610ff537816 */ /* 0x000fc40000000053 */
[----:B------:R-:W-:Y:S01]  /*54a0*/  PRMT R201, RZ, 0x7610, R201 ;  /* 0x00007610ffc97816 */ /* 0x000fe200000000c9 */
[----:B------:R1:W2:Y:S01]  /*54b0*/  @!P0 LDG.E.U16 R218, desc[UR8][R196.64] ;  /* 0x00000008c4da8981 */ /* 0x0002a2000c1e1500 */
[--C-:B0-----:R-:W-:Y:S01]  /*54c0*/  IMAD.X R53, R153, 0x1, R180.reuse, P1 ;  /* 0x0000000199357824 */ /* 0x101fe200008e06b4 */
[-C--:B------:R-:W-:Y:S01]  /*54d0*/  IADD3 RZ, P1, R161, R179.reuse, RZ ;  /* 0x000000b3a1ff7210 */ /* 0x080fe20007f3e0ff */
[----:B------:R-:W-:Y:S01]  /*54e0*/  IMAD.IADD R52, R160, 0x1, R179 ;  /* 0x00000001a0347824 */ /* 0x000fe200078e02b3 */
[----:B-1----:R-:W-:Y:S01]  /*54f0*/  IADD3 R196, R159, R179, RZ ;  /* 0x000000b39fc47210 */ /* 0x002fe20007ffe0ff */
[----:B------:R-:W-:Y:S01]  /*5500*/  IMAD.X R197, R151, 0x1, R180, P2 ;  /* 0x0000000197c57824 */ /* 0x000fe200010e06b4 */
[----:B------:R-:W-:Y:S02]  /*5510*/  PRMT R62, RZ, 0x7610, R62 ;  /* 0x00007610ff3e7816 */ /* 0x000fe4000000003e */
[----:B------:R0:W2:Y:S01]  /*5520*/  @!P0 LDG.E.U16 R83, desc[UR8][R52.64] ;  /* 0x0000000834538981 */ /* 0x0000a2000c1e1500 */
[----:B------:R-:W-:-:S02]  /*5530*/  IMAD.X R199, R155, 0x1, R180, P1 ;  /* 0x000000019bc77824 */ /* 0x000fc400008e06b4 */
[----:B------:R-:W-:Y:S01]  /*5540*/  IMAD.IADD R198, R161, 0x1, R179 ;  /* 0x00000001a1c67824 */ /* 0x000fe200078e02b3 */
[----:B------:R1:W2:Y:S01]  /*5550*/  @!P0 LDG.E.U16 R201, desc[UR8][R196.64] ;  /* 0x00000008c4c98981 */ /* 0x0002a2000c1e1500 */
[----:B------:R-:W-:Y:S02]  /*5560*/  PRMT R241, RZ, 0x7610, R241 ;  /* 0x00007610fff17816 */ /* 0x000fe400000000f1 */
[----:B------:R-:W-:Y:S01]  /*5570*/  PRMT R242, RZ, 0x7610, R242 ;  /* 0x00007610fff27816 */ /* 0x000fe200000000f2 */
[----:B------:R3:W2:Y:S01]  /*5580*/  @!P0 LDG.E.U16 R62, desc[UR8][R198.64] ;  /* 0x00000008c63e8981 */ /* 0x0006a2000c1e1500 */
[-C--:B0-----:R-:W-:Y:S02]  /*5590*/  IADD3 R52, P1, R16, R179.reuse, RZ ;  /* 0x000000b310347210 */ /* 0x081fe40007f3e0ff */
[----:B-1----:R-:W-:-:S03]  /*55a0*/  IADD3 R196, P2, R169, R179, RZ ;  /* 0x000000b3a9c47210 */ /* 0x002fc60007f5e0ff */
[----:B------:R-:W-:Y:S01]  /*55b0*/  IMAD.X R53, R5, 0x1, R180, P1 ;  /* 0x0000000105357824 */ /* 0x000fe200008e06b4 */
[----:B---3--:R-:W-:Y:S02]  /*55c0*/  IADD3 R198, P1, R32, R179, RZ ;  /* 0x000000b320c67210 */ /* 0x008fe40007f3e0ff */
[----:B------:R-:W-:Y:S02]  /*55d0*/  IADD3.X R197, R170, R180, RZ, P2, !PT ;  /* 0x000000b4aac57210 */ /* 0x000fe400017fe4ff */
[----:B------:R0:W3:Y:S01]  /*55e0*/  @!P0 LDG.E.U16 R241, desc[UR8][R52.64] ;  /* 0x0000000834f18981 */ /* 0x0000e2000c1e1500 */
[----:B------:R-:W-:Y:S01]  /*55f0*/  PRMT R240, RZ, 0x7610, R240 ;  /* 0x00007610fff07816 */ /* 0x000fe200000000f0 */
[----:B------:R-:W-:Y:S02]  /*5600*/  IMAD.X R199, R21, 0x1, R180, P1 ;  /* 0x0000000115c77824 */ /* 0x000fe400008e06b4 */
[----:B------:R1:W3:Y:S01]  /*5610*/  @!P0 LDG.E.U16 R242, desc[UR8][R196.64] ;  /* 0x00000008c4f28981 */ /* 0x0002e2000c1e1500 */
[----:B------:R-:W-:-:S02]  /*5620*/  PRMT R239, RZ, 0x7610, R239 ;  /* 0x00007610ffef7816 */ /* 0x000fc400000000ef */
[----:B------:R-:W-:Y:S01]  /*5630*/  PRMT R237, RZ, 0x7610, R237 ;  /* 0x00007610ffed7816 */ /* 0x000fe200000000ed */
[----:B------:R5:W3:Y:S01]  /*5640*/  @!P0 LDG.E.U16 R240, desc[UR8][R198.64] ;  /* 0x00000008c6f08981 */ /* 0x000ae2000c1e1500 */
[-C--:B0-----:R-:W-:Y:S02]  /*5650*/  IADD3 R52, P1, R104, R179.reuse, RZ ;  /* 0x000000b368347210 */ /* 0x081fe40007f3e0ff */
[----:B-1----:R-:W-:-:S03]  /*5660*/  IADD3 R196, P2, R48, R179, RZ ;  /* 0x000000b330c47210 */ /* 0x002fc60007f5e0ff */
[--C-:B------:R-:W-:Y:S01]  /*5670*/  IMAD.X R53, R93, 0x1, R180.reuse, P1 ;  /* 0x000000015d357824 */ /* 0x100fe200008e06b4 */
[----:B-----5:R-:W-:Y:S01]  /*5680*/  IADD3 R198, P1, R2, R179, RZ ;  /* 0x000000b302c67210 */ /* 0x020fe20007f3e0ff */
[--C-:B------:R-:W-:Y:S01]  /*5690*/  IMAD.X R197, R37, 0x1, R180.reuse, P2 ;  /* 0x0000000125c57824 */ /* 0x100fe200010e06b4 */
[----:B------:R-:W-:Y:S02]  /*56a0*/  PRMT R233, RZ, 0x7610, R233 ;  /* 0x00007610ffe97816 */ /* 0x000fe400000000e9 */
[----:B------:R0:W5:Y:S01]  /*56b0*/  @!P0 LDG.E.U16 R237, desc[UR8][R52.64] ;  /* 0x0000000834ed8981 */ /* 0x000162000c1e1500 */
[----:B------:R-:W-:-:S03]  /*56c0*/  IMAD.X R199, R164, 0x1, R180, P1 ;  /* 0x00000001a4c77824 */ /* 0x000fc600008e06b4 */
[----:B------:R1:W5:Y:S01]  /*56d0*/  @!P0 LDG.E.U16 R239, desc[UR8][R196.64] ;  /* 0x00000008c4ef8981 */ /* 0x000362000c1e1500 */
[----:B------:R-:W-:-:S03]  /*56e0*/  PRMT R232, RZ, 0x7610, R232 ;  /* 0x00007610ffe87816 */ /* 0x000fc600000000e8 */
[----:B------:R4:W5:Y:S01]  /*56f0*/  @!P0 LDG.E.U16 R233, desc[UR8][R198.64] ;  /* 0x00000008c6e98981 */ /* 0x000962000c1e1500 */
[-C--:B0-----:R-:W-:Y:S02]  /*5700*/  IADD3 R52, P1, R34, R179.reuse, RZ ;  /* 0x000000b322347210 */ /* 0x081fe40007f3e0ff */
[----:B-1----:R-:W-:-:S03]  /*5710*/  IADD3 R196, P2, R18, R179, RZ ;  /* 0x000000b312c47210 */ /* 0x002fc60007f5e0ff */
[----:B------:R-:W-:Y:S01]  /*5720*/  IMAD.X R53, R23, 0x1, R180, P1 ;  /* 0x0000000117357824 */ /* 0x000fe200008e06b4 */
[----:B------:R-:W-:Y:S02]  /*5730*/  IADD3.X R197, R7, R180, RZ, P2, !PT ;  /* 0x000000b407c57210 */ /* 0x000fe400017fe4ff */
[----:B----4-:R-:W-:Y:S02]  /*5740*/  IADD3 R198, P2, R50, R179, RZ ;  /* 0x000000b332c67210 */ /* 0x010fe40007f5e0ff */
[----:B------:R0:W4:Y:S01]  /*5750*/  @!P0 LDG.E.U16 R232, desc[UR8][R52.64] ;  /* 0x0000000834e88981 */ /* 0x000122000c1e1500 */
[----:B------:R-:W-:Y:S02]  /*5760*/  PRMT R222, RZ, 0x7610, R222 ;  /* 0x00007610ffde7816 */ /* 0x000fe400000000de */
[----:B------:R-:W-:Y:S01]  /*5770*/  IMAD.X R199, R39, 0x1, R180, P2 ;  /* 0x0000000127c77824 */ /* 0x000fe200010e06b4 */
[----:B------:R-:W-:-:S03]  /*5780*/  PRMT R231, RZ, 0x7610, R231 ;  /* 0x00007610ffe77816 */ /* 0x000fc600000000e7 */
[----:B------:R1:W4:Y:S01]  /*5790*/  @!P0 LDG.E.U16 R222, desc[UR8][R196.64] ;  /* 0x00000008c4de8981 */ /* 0x000322000c1e1500 */
[----:B0-----:R-:W-:-:S03]  /*57a0*/  IADD3 R52, P2, R36, R179, RZ ;  /* 0x000000b324347210 */ /* 0x001fc60007f5e0ff */
[----:B------:R0:W4:Y:S01]  /*57b0*/  @!P0 LDG.E.U16 R231, desc[UR8][R198.64] ;  /* 0x00000008c6e78981 */ /* 0x000122000c1e1500 */
[----:B------:R-:W-:Y:S01]  /*57c0*/  PRMT R225, RZ, 0x7610, R225 ;  /* 0x00007610ffe17816 */ /* 0x000fe200000000e1 */
[--C-:B------:R-:W-:Y:S01]  /*57d0*/  IMAD.X R53, R25, 0x1, R180.reuse, P2 ;  /* 0x0000000119357824 */ /* 0x100fe200010e06b4 */
[-C--:B-1----:R-:W-:Y:S02]  /*57e0*/  IADD3 R196, P1, R106, R179.reuse, RZ ;  /* 0x000000b36ac47210 */ /* 0x082fe40007f3e0ff */
[----:B------:R-:W-:Y:S02]  /*57f0*/  PRMT R229, RZ, 0x7610, R229 ;  /* 0x00007610ffe57816 */ /* 0x000fe400000000e5 */
[----:B------:R1:W4:Y:S01]  /*5800*/  @!P0 LDG.E.U16 R225, desc[UR8][R52.64] ;  /* 0x0000000834e18981 */ /* 0x000322000c1e1500 */
[----:B------:R-:W-:Y:S01]  /*5810*/  IMAD.X R197, R95, 0x1, R180, P1 ;  /* 0x000000015fc57824 */ /* 0x000fe200008e06b4 */
[----:B0-----:R-:W-:Y:S02]  /*5820*/  IADD3 R198, P1, R20, R179, RZ ;  /* 0x000000b314c67210 */ /* 0x001fe40007f3e0ff */
[----:B------:R-:W-:-:S02]  /*5830*/  PRMT R224, RZ, 0x7610, R224 ;  /* 0x00007610ffe07816 */ /* 0x000fc400000000e0 */
[----:B------:R0:W4:Y:S01]  /*5840*/  @!P0 LDG.E.U16 R229, desc[UR8][R196.64] ;  /* 0x00000008c4e58981 */ /* 0x000122000c1e1500 */
[----:B-1----:R-:W-:Y:S01]  /*5850*/  IADD3 R52, P2, R4, R179, RZ ;  /* 0x000000b304347210 */ /* 0x002fe20007f5e0ff */
[----:B------:R-:W-:-:S03]  /*5860*/  IMAD.X R199, R9, 0x1, R180, P1 ;  /* 0x0000000109c77824 */ /* 0x000fc600008e06b4 */
[----:B------:R-:W-:Y:S02]  /*5870*/  IADD3.X R53, R165, R180, RZ, P2, !PT ;  /* 0x000000b4a5357210 */ /* 0x000fe400017fe4ff */
[----:B0-----:R-:W-:Y:S02]  /*5880*/  IADD3 R196, P1, R92, R179, RZ ;  /* 0x000000b35cc47210 */ /* 0x001fe40007f3e0ff */
[----:B------:R-:W-:Y:S01]  /*5890*/  PRMT R223, RZ, 0x7610, R223 ;  /* 0x00007610ffdf7816 */ /* 0x000fe200000000df */
[----:B------:R0:W4:Y:S02]  /*58a0*/  @!P0 LDG.E.U16 R224, desc[UR8][R52.64] ;  /* 0x0000000834e08981 */ /* 0x000124000c1e1500 */
[----:B------:R-:W-:Y:S01]  /*58b0*/  IMAD.X R197, R41, 0x1, R180, P1 ;  /* 0x0000000129c57824 */ /* 0x000fe200008e06b4 */
[----:B------:R-:W-:-:S04]  /*58c0*/  PRMT R221, RZ, 0x7610, R221 ;  /* 0x00007610ffdd7816 */ /* 0x000fc800000000dd */
[----:B------:R1:W4:Y:S01]  /*58d0*/  @!P0 LDG.E.U16 R223, desc[UR8][R196.64] ;  /* 0x00000008c4df8981 */ /* 0x000322000c1e1500 */
[----:B0-----:R-:W-:-:S05]  /*58e0*/  IADD3 R52, P1, R108, R179, RZ ;  /* 0x000000b36c347210 */ /* 0x001fca0007f3e0ff */
[----:B------:R-:W-:Y:S01]  /*58f0*/  IMAD.X R53, R97, 0x1, R180, P1 ;  /* 0x0000000161357824 */ /* 0x000fe200008e06b4 */
[----:B-1----:R-:W-:-:S04]  /*5900*/  IADD3 R196, P1, R22, R179, RZ ;  /* 0x000000b316c47210 */ /* 0x002fc80007f3e0ff */
[----:B------:R0:W4:Y:S01]  /*5910*/  @!P0 LDG.E.U16 R221, desc[UR8][R52.64] ;  /* 0x0000000834dd8981 */ /* 0x000122000c1e1500 */
[----:B------:R-:W-:Y:S01]  /*5920*/  IMAD.X R197, R11, 0x1, R180, P1 ;  /* 0x000000010bc57824 */ /* 0x000fe200008e06b4 */
[----:B------:R-:W-:Y:S02]  /*5930*/  PRMT R206, RZ, 0x7610, R206 ;  /* 0x00007610ffce7816 */ /* 0x000fe400000000ce */
[----:B0-----:R-:W-:-:S05]  /*5940*/  IADD3 R52, P1, R6, R179, RZ ;  /* 0x000000b306347210 */ /* 0x001fca0007f3e0ff */
[----:B------:R-:W-:-:S05]  /*5950*/  IMAD.X R53, R166, 0x1, R180, P1 ;  /* 0x00000001a6357824 */ /* 0x000fca00008e06b4 */
[----:B------:R0:W4:Y:S01]  /*5960*/  @!P0 LDG.E.U16 R206, desc[UR8][R52.64] ;  /* 0x0000000834ce8981 */ /* 0x000122000c1e1500 */
[----:B------:R-:W-:Y:S02]  /*5970*/  PRMT R216, RZ, 0x7610, R216 ;  /* 0x00007610ffd87816 */ /* 0x000fe400000000d8 */
[----:B0-----:R-:W-:-:S05]  /*5980*/  IADD3 R52, P1, R38, R179, RZ ;  /* 0x000000b326347210 */ /* 0x001fca0007f3e0ff */
[----:B------:R-:W-:Y:S01]  /*5990*/  IMAD.X R53, R27, 0x1, R180, P1 ;  /* 0x000000011b357824 */ /* 0x000fe200008e06b4 */
[----:B------:R-:W-:-:S04]  /*59a0*/  PRMT R215, RZ, 0x7610, R215 ;  /* 0x00007610ffd77816 */ /* 0x000fc800000000d7 */
[----:B------:R0:W4:Y:S02]  /*59b0*/  @!P0 LDG.E.U16 R216, desc[UR8][R52.64] ;  /* 0x0000000834d88981 */ /* 0x000124000c1e1500 */
[----:B0-----:R-:W-:-:S04]  /*59c0*/  IADD3 R52, P1, R94, R179, RZ ;  /* 0x000000b35e347210 */ /* 0x001fc80007f3e0ff */
[----:B------:R-:W-:-:S05]  /*59d0*/  IADD3.X R53, R43, R180, RZ, P1, !PT ;  /* 0x000000b42b357210 */ /* 0x000fca0000ffe4ff */
[----:B------:R0:W4:Y:S01]  /*59e0*/  @!P0 LDG.E.U16 R215, desc[UR8][R52.64] ;  /* 0x0000000834d78981 */ /* 0x000122000c1e1500 */
[----:B------:R-:W-:Y:S02]  /*59f0*/  PRMT R213, RZ, 0x7610, R213 ;  /* 0x00007610ffd57816 */ /* 0x000fe400000000d5 */
[----:B0-----:R-:W-:-:S05]  /*5a00*/  IADD3 R52, P1, R110, R179, RZ ;  /* 0x000000b36e347210 */ /* 0x001fca0007f3e0ff */
[----:B------:R-:W-:-:S05]  /*5a10*/  IMAD.X R53, R99, 0x1, R180, P1 ;  /* 0x0000000163357824 */ /* 0x000fca00008e06b4 */
[----:B------:R0:W4:Y:S01]  /*5a20*/  @!P0 LDG.E.U16 R213, desc[UR8][R52.64] ;  /* 0x0000000834d58981 */ /* 0x000122000c1e1500 */
[----:B------:R-:W-:Y:S02]  /*5a30*/  PRMT R209, RZ, 0x7610, R209 ;  /* 0x00007610ffd17816 */ /* 0x000fe400000000d1 */
[----:B0-----:R-:W-:Y:S02]  /*5a40*/  IADD3 R52, P1, R8, R179, RZ ;  /* 0x000000b308347210 */ /* 0x001fe40007f3e0ff */
[----:B------:R-:W-:-:S03]  /*5a50*/  PRMT R214, RZ, 0x7610, R214 ;  /* 0x00007610ffd67816 */ /* 0x000fc600000000d6 */
[----:B------:R-:W-:-:S03]  /*5a60*/  IMAD.X R53, R167, 0x1, R180, P1 ;  /* 0x00000001a7357824 */ /* 0x000fc600008e06b4 */
[----:B------:R0:W4:Y:S04]  /*5a70*/  @!P0 LDG.E.U16 R214, desc[UR8][R198.64] ;  /* 0x00000008c6d68981 */ /* 0x000128000c1e1500 */
[----:B------:R1:W4:Y:S01]  /*5a80*/  @!P0 LDG.E.U16 R209, desc[UR8][R52.64] ;  /* 0x0000000834d18981 */ /* 0x000322000c1e1500 */
[----:B0-----:R-:W-:Y:S02]  /*5a90*/  PRMT R198, RZ, 0x7610, R198 ;  /* 0x00007610ffc67816 */ /* 0x001fe400000000c6 */
[----:B-1----:R-:W-:-:S05]  /*5aa0*/  IADD3 R52, P1, R24, R179, RZ ;  /* 0x000000b318347210 */ /* 0x002fca0007f3e0ff */
[----:B------:R-:W-:-:S05]  /*5ab0*/  IMAD.X R53, R13, 0x1, R180, P1 ;  /* 0x000000010d357824 */ /* 0x000fca00008e06b4 */
[----:B------:R0:W4:Y:S01]  /*5ac0*/  @!P0 LDG.E.U16 R198, desc[UR8][R52.64] ;  /* 0x0000000834c68981 */ /* 0x000122000c1e1500 */
[----:B------:R-:W-:Y:S01]  /*5ad0*/  PRMT R208, RZ, 0x7610, R208 ;  /* 0x00007610ffd07816 */ /* 0x000fe200000000d0 */
[----:B------:R-:W1:Y:S01]  /*5ae0*/  S2R R238, SR_TID.X ;  /* 0x0000000000ee7919 */ /* 0x000e620000002100 */
        /* <DEDUP_REMOVED lines=9> */
[----:B------:R-:W-:Y:S02]  /*5b80*/  IADD3.X R53, R101, R180, RZ, P1, !PT ;  /* 0x000000b465357210 */ /* 0x000fe40000ffe4ff */
[----:B------:R-:W-:-:S03]  /*5b90*/  PRMT R217, RZ, 0x7610, R217 ;  /* 0x00007610ffd97816 */ /* 0x000fc600000000d9 */
[----:B------:R0:W4:Y:S01]  /*5ba0*/  @!P0 LDG.E.U16 R205, desc[UR8][R52.64] ;  /* 0x0000000834cd8981 */ /* 0x000122000c1e1500 */
[----:B------:R-:W-:Y:S01]  /*5bb0*/  PRMT R67, RZ, 0x7610, R67 ;  /* 0x00007610ff437816 */ /* 0x000fe20000000043 */
[----:B------:R-:W2:Y:S01]  /*5bc0*/  S2UR UR6, SR_CgaCtaId ;  /* 0x00000000000679c3 */ /* 0x000ea20000008800 */
[----:B-1----:R-:W-:Y:S01]  /*5bd0*/  LOP3.LUT R91, R238, 0x7, RZ, 0xc0, !PT ;  /* 0x00000007ee5b7812 */ /* 0x002fe200078ec0ff */
[----:B------:R1:W4:Y:S01]  /*5be0*/  @!P0 LDG.E.U16 R217, desc[UR8][R196.64] ;  /* 0x00000008c4d98981 */ /* 0x000322000c1e1500 */
[----:B0-----:R-:W-:-:S05]  /*5bf0*/  IADD3 R52, P1, R10, R179, RZ ;  /* 0x000000b30a347210 */ /* 0x001fca0007f3e0ff */
[----:B------:R-:W-:Y:S01]  /*5c00*/  IMAD.X R53, R168, 0x1, R180, P1 ;  /* 0x00000001a8357824 */ /* 0x000fe200008e06b4 */
[----:B-1----:R-:W-:Y:S01]  /*5c10*/  SHF.R.S32.HI R197, RZ, 0x2, R238 ;  /* 0x00000002ffc57819 */ /* 0x002fe200000114ee */
[----:B------:R-:W-:Y:S02]  /*5c20*/  IMAD R196, R91, 0x90, RZ ;  /* 0x000000905bc47824 */ /* 0x000fe400078e02ff */
[----:B------:R-:W-:Y:S01]  /*5c30*/  IMAD.SHL.U32 R91, R238, 0x2, RZ ;  /* 0x00000002ee5b7824 */ /* 0x000fe200078e00ff */
[----:B------:R0:W4:Y:S01]  /*5c40*/  @!P0 LDG.E.U16 R67, desc[UR8][R52.64] ;  /* 0x0000000834438981 */ /* 0x000122000c1e1500 */
[----:B------:R-:W-:Y:S01]  /*5c50*/  SGXT R197, R197, 0x1 ;  /* 0x00000001c5c5781a */ /* 0x000fe20000000200 */
[----:B------:R-:W1:Y:S01]  /*5c60*/  S2UR UR5, SR_CgaCtaId ;  /* 0x00000000000579c3 */ /* 0x000e620000008800 */
[----:B------:R-:W-:Y:S02]  /*5c70*/  PRMT R200, RZ, 0x7610, R200 ;  /* 0x00007610ffc87816 */ /* 0x000fe400000000c8 */
[----:B------:R-:W-:-:S02]  /*5c80*/  LOP3.LUT R199, R197, 0x90, RZ, 0xc0, !PT ;  /* 0x00000090c5c77812 */ /* 0x000fc400078ec0ff */
[----:B0-----:R-:W-:Y:S02]  /*5c90*/  IADD3 R52, P1, R26, R179, RZ ;  /* 0x000000b31a347210 */ /* 0x001fe40007f3e0ff */
[----:B------:R-:W-:Y:S01]  /*5ca0*/  LOP3.LUT R197, R196, 0x30, R91, 0x78, !PT ;  /* 0x00000030c4c57812 */ /* 0x000fe200078e785b */
[----:B------:R-:W-:Y:S02]  /*5cb0*/  IMAD.SHL.U32 R196, R238, 0x20, RZ ;  /* 0x00000020eec47824 */ /* 0x000fe400078e00ff */
[----:B------:R-:W-:-:S03]  /*5cc0*/  IMAD.X R53, R15, 0x1, R180, P1 ;  /* 0x000000010f357824 */ /* 0x000fc600008e06b4 */
[--C-:B------:R-:W-:Y:S02]  /*5cd0*/  LOP3.LUT R197, R197, 0x400, R196.reuse, 0xf8, !PT ;  /* 0x00000400c5c57812 */ /* 0x100fe400078ef8c4 */
[----:B------:R0:W4:Y:S01]  /*5ce0*/  @!P0 LDG.E.U16 R200, desc[UR8][R52.64] ;  /* 0x0000000834c88981 */ /* 0x000122000c1e1500 */
[----:B------:R-:W-:Y:S02]  /*5cf0*/  LOP3.LUT R196, R199, 0x60, R196, 0xf8, !PT ;  /* 0x00000060c7c47812 */ /* 0x000fe400078ef8c4 */
[----:B------:R-:W-:Y:S01]  /*5d00*/  PRMT R199, RZ, 0x7610, R199 ;  /* 0x00007610ffc77816 */ /* 0x000fe200000000c7 */
[----:B------:R-:W-:Y:S01]  /*5d10*/  UMOV UR4, 0x400 ;  /* 0x0000040000047882 */ /* 0x000fe20000000000 */
[----:B------:R-:W-:Y:S02]  /*5d20*/  LOP3.LUT R196, R196, 0x10, R91, 0x78, !PT ;  /* 0x00000010c4c47812 */ /* 0x000fe400078e785b */
[----:B0-----:R-:W-:Y:S02]  /*5d30*/  IADD3 R52, P1, R42, R179, RZ ;  /* 0x000000b32a347210 */ /* 0x001fe40007f3e0ff */
[----:B------:R-:W-:-:S03]  /*5d40*/  SHF.L.U32 R91, R238, 0x4, RZ ;  /* 0x00000004ee5b7819 */ /* 0x000fc600000006ff */
[----:B------:R-:W-:Y:S01]  /*5d50*/  IMAD.X R53, R31, 0x1, R180, P1 ;  /* 0x000000011f357824 */ /* 0x000fe200008e06b4 */
[----:B--2---:R-:W-:Y:S01]  /*5d60*/  ULEA UR6, UR6, UR4, 0x18 ;  /* 0x0000000406067291 */ /* 0x004fe2000f8ec03f */
[----:B------:R-:W-:-:S03]  /*5d70*/  LOP3.LUT R91, R91, 0x100, RZ, 0xc0, !PT ;  /* 0x000001005b5b7812 */ /* 0x000fc600078ec0ff */
[----:B------:R0:W2:Y:S02]  /*5d80*/  @!P0 LDG.E.U16 R199, desc[UR8][R52.64] ;  /* 0x0000000834c78981 */ /* 0x0000a4000c1e1500 */
[--C-:B------:R-:W-:Y:S01]  /*5d90*/  IADD3 R196, R196, UR6, R91.reuse ;  /* 0x00000006c4c47c10 */ /* 0x100fe2000fffe05b */
[----:B-1----:R-:W-:Y:S01]  /*5da0*/  ULEA UR4, UR5, UR4, 0x18 ;  /* 0x0000000405047291 */ /* 0x002fe2000f8ec03f */
[----:B------:R-:W-:Y:S02]  /*5db0*/  PRMT R91, RZ, 0x7610, R91 ;  /* 0x00007610ff5b7816 */ /* 0x000fe4000000005b */
[----:B0-----:R-:W-:Y:S01]  /*5dc0*/  IADD3 R52, P1, R98, R179, RZ ;  /* 0x000000b362347210 */ /* 0x001fe20007f3e0ff */
[----:B------:R-:W-:-:S04]  /*5dd0*/  IMAD.SHL.U32 R235, R235, 0x2, RZ ;  /* 0x00000002ebeb7824 */ /* 0x000fc800078e00ff */
[----:B------:R-:W-:Y:S01]  /*5de0*/  IMAD.X R53, R47, 0x1, R180, P1 ;  /* 0x000000012f357824 */ /* 0x000fe200008e06b4 */
[----:B------:R0:W-:Y:S04]  /*5df0*/  STS.U16 [R235+UR4+0x2000], R58 ;  /* 0x0020003aeb007988 */ /* 0x0001e80008000404 */
[----:B------:R1:W2:Y:S01]  /*5e00*/  @!P0 LDG.E.U16 R91, desc[UR8][R52.64] ;  /* 0x00000008345b8981 */ /* 0x0002a2000c1e1500 */
[----:B0-----:R-:W-:Y:S02]  /*5e10*/  PRMT R58, RZ, 0x7610, R58 ;  /* 0x00007610ff3a7816 */ /* 0x001fe4000000003a */
[----:B-1----:R-:W-:-:S05]  /*5e20*/  IADD3 R52, P1, R12, R179, RZ ;  /* 0x000000b30c347210 */ /* 0x002fca0007f3e0ff */
        /* <DEDUP_REMOVED lines=14> */
[----:B-1----:R-:W-:-:S04]  /*5f10*/  IADD3 R52, P1, R100, R179, RZ ;  /* 0x000000b364347210 */ /* 0x002fc80007f3e0ff */
[----:B------:R-:W-:Y:S01]  /*5f20*/  IADD3.X R53, R49, R180, RZ, P1, !PT ;  /* 0x000000b431357210 */ /* 0x000fe20000ffe4ff */
        /* <DEDUP_REMOVED lines=9> */
[--C-:B------:R-:W-:Y:S01]  /*5fc0*/  IMAD.X R53, R19, 0x1, R180.reuse, P1 ;  /* 0x0000000113357824 */ /* 0x100fe200008e06b4 */
[----:B------:R0:W-:Y:S04]  /*5fd0*/  STS.U16 [R235+UR4+0x2600], R59 ;  /* 0x0026003beb007988 */ /* 0x0001e80008000404 */
[----:B------:R1:W2:Y:S01]  /*5fe0*/  @!P0 LDG.E.U16 R60, desc[UR8][R52.64] ;  /* 0x00000008343c8981 */ /* 0x0002a2000c1e1500 */
[----:B0-----:R-:W-:Y:S02]  /*5ff0*/  PRMT R59, RZ, 0x7610, R59 ;  /* 0x00007610ff3b7816 */ /* 0x001fe4000000003b */
[----:B-1----:R-:W-:Y:S01]  /*6000*/  IADD3 R52, P1, R46, R179, RZ ;  /* 0x000000b32e347210 */ /* 0x002fe20007f3e0ff */
[----:B------:R0:W-:Y:S04]  /*6010*/  STS.U16 [R235+UR4+0x2700], R230 ;  /* 0x002700e6eb007988 */ /* 0x0001e80008000404 */
[----:B------:R-:W-:-:S05]  /*6020*/  IMAD.X R53, R35, 0x1, R180, P1 ;  /* 0x0000000123357824 */ /* 0x000fca00008e06b4 */
[----:B------:R1:W2:Y:S01]  /*6030*/  @!P0 LDG.E.U16 R59, desc[UR8][R52.64] ;  /* 0x00000008343b8981 */ /* 0x0002a2000c1e1500 */
[----:B0-----:R-:W-:-:S05]  /*6040*/  LOP3.LUT R230, R235, 0x10, RZ, 0x3c, !PT ;  /* 0x00000010ebe67812 */ /* 0x001fca00078e3cff */
[----:B------:R0:W-:Y:S01]  /*6050*/  STS.U16 [R230+UR4+0x2080], R57 ;  /* 0x00208039e6007988 */ /* 0x0001e20008000404 */
[----:B-1----:R-:W-:-:S05]  /*6060*/  IADD3 R52, P1, R102, R179, RZ ;  /* 0x000000b366347210 */ /* 0x002fca0007f3e0ff */
[----:B------:R-:W-:Y:S01]  /*6070*/  IMAD.X R53, R51, 0x1, R180, P1 ;  /* 0x0000000133357824 */ /* 0x000fe200008e06b4 */
[----:B0-----:R-:W-:-:S06]  /*6080*/  PRMT R57, RZ, 0x7610, R57 ;  /* 0x00007610ff397816 */ /* 0x001fcc0000000039 */
[----:B------:R0:W2:Y:S02]  /*6090*/  @!P0 LDG.E.U16 R57, desc[UR8][R52.64] ;  /* 0x0000000834398981 */ /* 0x0000a4000c1e1500 */
[----:B0-----:R-:W-:Y:S01]  /*60a0*/  MOV R53, R155 ;  /* 0x0000009b00357202 */ /* 0x001fe20000000f00 */
[----:B------:R-:W-:-:S04]  /*60b0*/  IMAD.MOV.U32 R52, RZ, RZ, R161 ;  /* 0x000000ffff347224 */ /* 0x000fc800078e00a1 */
[----:B------:R-:W-:-:S04]  /*60c0*/  IMAD.WIDE R52, R178, 0x2, R52 ;  /* 0x00000002b2347825 */ /* 0x000fc800078e0234 */
[----:B------:R-:W-:Y:S01]  /*60d0*/  IMAD.MOV.U32 R155, RZ, RZ, R53 ;  /* 0x000000ffff9b7224 */ /* 0x000fe200078e0035 */
[----:B------:R-:W-:Y:S01]  /*60e0*/  MOV R53, R151 ;  /* 0x0000009700357202 */ /* 0x000fe20000000f00 */
[----:B------:R-:W-:Y:S02]  /*60f0*/  IMAD.MOV.U32 R161, RZ, RZ, R52 ;  /* 0x000000ffffa17224 */ /* 0x000fe400078e0034 */
[----:B------:R-:W-:-:S04]  /*6100*/  IMAD.MOV.U32 R52, RZ, RZ, R159 ;  /* 0x000000ffff347224 */ /* 0x000fc800078e009f */
[----:B------:R-:W-:-:S04]  /*6110*/  IMAD.WIDE R52, R178, 0x2, R52 ;  /* 0x00000002b2347825 */ /* 0x000fc800078e0234 */
[----:B------:R-:W-:Y:S02]  /*6120*/  IMAD.MOV.U32 R159, RZ, RZ, R52 ;  /* 0x000000ffff9f7224 */ /* 0x000fe400078e0034 */
[----:B------:R-:W-:Y:S02]  /*6130*/  IMAD.MOV.U32 R151, RZ, RZ, R53 ;  /* 0x000000ffff977224 */ /* 0x000fe400078e0035 */
[----:B------:R-:W-:Y:S02]  /*6140*/  IMAD.MOV.U32 R52, RZ, RZ, R157 ;  /* 0x000000ffff347224 */ /* 0x000fe400078e009d */
[----:B------:R-:W-:Y:S02]  /*6150*/  IMAD.MOV.U32 R53, RZ, RZ, R147 ;  /* 0x000000ffff357224 */ /* 0x000fe400078e0093 */
[----:B------:R-:W-:-:S04]  /*6160*/  IMAD.WIDE R52, R178, 0x2, R52 ;  /* 0x00000002b2347825 */ /* 0x000fc800078e0234 */
[----:B------:R-:W-:Y:S01]  /*6170*/  IMAD.MOV.U32 R157, RZ, RZ, R52 ;  /* 0x000000ffff9d7224 */ /* 0x000fe200078e0034 */
[----:B------:R-:W-:Y:S01]  /*6180*/  MOV R147, R53 ;  /* 0x0000003500937202 */ /* 0x000fe20000000f00 */
[----:B------:R-:W-:Y:S02]  /*6190*/  IMAD.MOV.U32 R52, RZ, RZ, R154 ;  /* 0x000000ffff347224 */ /* 0x000fe400078e009a */
[----:B------:R-:W-:Y:S02]  /*61a0*/  IMAD.MOV.U32 R53, RZ, RZ, R143 ;  /* 0x000000ffff357224 */ /* 0x000fe400078e008f */
        /* <DEDUP_REMOVED lines=15> */
[----:B------:R-:W-:Y:S01]  /*62a0*/  IMAD.WIDE R52, R178, 0x2, R52 ;  /* 0x00000002b2347825 */ /* 0x000fe200078e0234 */
[----:B------:R-:W-:-:S03]  /*62b0*/  LOP3.LUT R238, R238, 0x3f, RZ, 0xc0, !PT ;  /* 0x0000003feeee7812 */ /* 0x000fc600078ec0ff */
[----:B------:R-:W-:Y:S01]  /*62c0*/  IMAD.MOV.U32 R131, RZ, RZ, R53 ;  /* 0x000000ffff837224 */ /* 0x000fe200078e0035 */
[----:B------:R-:W-:Y:S01]  /*62d0*/  MOV R53, R127 ;  /* 0x0000007f00357202 */ /* 0x000fe20000000f00 */
[----:B------:R-:W-:Y:S02]  /*62e0*/  IMAD.MOV.U32 R142, RZ, RZ, R52 ;  /* 0x000000ffff8e7224 */ /* 0x000fe400078e0034 */
[----:B------:R-:W-:Y:S02]  /*62f0*/  IMAD.MOV.U32 R52, RZ, RZ, R138 ;  /* 0x000000ffff347224 */ /* 0x000fe400078e008a */
[----:B------:R-:W-:Y:S02]  /*6300*/  IMAD.SHL.U32 R238, R238, 0x2, RZ ;  /* 0x00000002eeee7824 */ /* 0x000fe400078e00ff */
[----:B------:R-:W-:Y:S01]  /*6310*/  IMAD.WIDE R52, R178, 0x2, R52 ;  /* 0x00000002b2347825 */ /* 0x000fe200078e0234 */
[----:B------:R-:W-:Y:S03]  /*6320*/  STS.U16 [R230+UR4+0x2180], R56 ;  /* 0x00218038e6007988 */ /* 0x000fe60008000404 */
[----:B------:R-:W-:Y:S01]  /*6330*/  IMAD.MOV.U32 R138, RZ, RZ, R52 ;  /* 0x000000ffff8a7224 */ /* 0x000fe200078e0034 */
[C---:B------:R-:W-:Y:S01]  /*6340*/  LOP3.LUT R52, R238.reuse, 0x20, RZ, 0x3c, !PT ;  /* 0x00000020ee347812 */ /* 0x040fe200078e3cff */
[----:B------:R-:W-:Y:S01]  /*6350*/  IMAD.MOV.U32 R127, RZ, RZ, R53 ;  /* 0x000000ffff7f7224 */ /* 0x000fe200078e0035 */
[C---:B------:R-:W-:Y:S01]  /*6360*/  LOP3.LUT R53, R238.reuse, 0x30, RZ, 0x3c, !PT ;  /* 0x00000030ee357812 */ /* 0x040fe200078e3cff */
[----:B------:R-:W-:Y:S04]  /*6370*/  STS.U16 [R230+UR4+0x2280], R55 ;  /* 0x00228037e6007988 */ /* 0x000fe80008000404 */
[----:B------:R0:W-:Y:S04]  /*6380*/  STS.U16 [R230+UR4+0x2380], R54 ;  /* 0x00238036e6007988 */ /* 0x0001e80008000404 */
[----:B------:R-:W-:Y:S04]  /*6390*/  STS.U16 [R230+UR4+0x2480], R249 ;  /* 0x002480f9e6007988 */ /* 0x000fe80008000404 */
[----:B------:R-:W-:Y:S04]  /*63a0*/  STS.U16 [R230+UR4+0x2580], R248 ;  /* 0x002580f8e6007988 */ /* 0x000fe80008000404 */
[----:B------:R-:W-:Y:S01]  /*63b0*/  STS.U16 [R230+UR4+0x2680], R247 ;  /* 0x002680f7e6007988 */ /* 0x000fe20008000404 */
[----:B0-----:R-:W-:-:S03]  /*63c0*/  LOP3.LUT R54, R238, 0x40, RZ, 0x3c, !PT ;  /* 0x00000040ee367812 */ /* 0x001fc600078e3cff */
[----:B------:R-:W-:Y:S04]  /*63d0*/  STS.U16 [R230+UR4+0x2780], R246 ;  /* 0x002780f6e6007988 */ /* 0x000fe80008000404 */
[----:B------:R-:W-:Y:S04]  /*63e0*/  STS.U16 [R235+UR4+0x1400], R245 ;  /* 0x001400f5eb007988 */ /* 0x000fe80008000404 */
[----:B------:R-:W-:Y:S04]  /*63f0*/  STS.U16 [R235+UR4+0x1800], R244 ;  /* 0x001800f4eb007988 */ /* 0x000fe80008000404 */
[----:B------:R-:W-:Y:S04]  /*6400*/  STS.U16 [R235+UR4+0x1c00], R243 ;  /* 0x001c00f3eb007988 */ /* 0x000fe80008000404 */
[----:B---3--:R-:W-:Y:S04]  /*6410*/  STS.U16 [R235+UR4], R242 ;  /* 0x000000f2eb007988 */ /* 0x008fe80008000404 */
[----:B------:R-:W-:Y:S04]  /*6420*/  STS.U16 [R235+UR4+0x400], R241 ;  /* 0x000400f1eb007988 */ /* 0x000fe80008000404 */
[----:B------:R-:W-:Y:S04]  /*6430*/  STS.U16 [R235+UR4+0x800], R240 ;  /* 0x000800f0eb007988 */ /* 0x000fe80008000404 */
[----:B-----5:R-:W-:Y:S04]  /*6440*/  STS.U16 [R235+UR4+0xc00], R239 ;  /* 0x000c00efeb007988 */ /* 0x020fe80008000404 */
[----:B------:R-:W-:Y:S04]  /*6450*/  STS.U16 [R235+UR4+0x1000], R237 ;  /* 0x001000edeb007988 */ /* 0x000fe80008000404 */
[----:B------:R-:W-:Y:S04]  /*6460*/  STS.U16 [R230+UR4+0x1480], R236 ;  /* 0x001480ece6007988 */ /* 0x000fe80008000404 */
[----:B------:R-:W-:Y:S04]  /*6470*/  STS.U16 [R230+UR4+0x1880], R82 ;  /* 0x00188052e6007988 */ /* 0x000fe80008000404 */
[----:B------:R-:W-:Y:S04]  /*6480*/  STS.U16 [R230+UR4+0x1c80], R234 ;  /* 0x001c80eae6007988 */ /* 0x000fe80008000404 */
[----:B------:R-:W-:Y:S04]  /*6490*/  STS.U16 [R230+UR4+0x80], R233 ;  /* 0x000080e9e6007988 */ /* 0x000fe80008000404 */
[----:B----4-:R-:W-:Y:S04]  /*64a0*/  STS.U16 [R230+UR4+0x480], R222 ;  /* 0x000480dee6007988 */ /* 0x010fe80008000404 */
[----:B------:R-:W-:Y:S04]  /*64b0*/  STS.U16 [R230+UR4+0x880], R232 ;  /* 0x000880e8e6007988 */ /* 0x000fe80008000404 */
        /* <DEDUP_REMOVED lines=9> */
[----:B------:R0:W-:Y:S04]  /*6550*/  STS.U16 [R52+UR4+0x1100], R221 ;  /* 0x001100dd34007988 */ /* 0x0001e80008000404 */
[----:B------:R-:W-:Y:S04]  /*6560*/  STS.U16 [R53+UR4+0x1580], R220 ;  /* 0x001580dc35007988 */ /* 0x000fe80008000404 */
[----:B------:R-:W-:Y:S01]  /*6570*/  STS.U16 [R53+UR4+0x1980], R219 ;  /* 0x001980db35007988 */ /* 0x000fe20008000404 */
[----:B0-----:R-:W-:-:S03]  /*6580*/  LOP3.LUT R52, R238, 0x50, RZ, 0x3c, !PT ;  /* 0x00000050ee347812 */ /* 0x001fc600078e3cff */
[----:B------:R-:W-:Y:S04]  /*6590*/  STS.U16 [R53+UR4+0x1d80], R218 ;  /* 0x001d80da35007988 */ /* 0x000fe80008000404 */
[----:B------:R-:W-:Y:S04]  /*65a0*/  STS.U16 [R53+UR4+0x580], R217 ;  /* 0x000580d935007988 */ /* 0x000fe80008000404 */
[----:B------:R-:W-:Y:S04]  /*65b0*/  STS.U16 [R53+UR4+0x180], R206 ;  /* 0x000180ce35007988 */ /* 0x000fe80008000404 */
[----:B------:R-:W-:Y:S04]  /*65c0*/  STS.U16 [R53+UR4+0x980], R216 ;  /* 0x000980d835007988 */ /* 0x000fe80008000404 */
[----:B------:R-:W-:Y:S04]  /*65d0*/  STS.U16 [R53+UR4+0xd80], R215 ;  /* 0x000d80d735007988 */ /* 0x000fe80008000404 */
[----:B------:R0:W-:Y:S04]  /*65e0*/  STS.U16 [R53+UR4+0x1180], R213 ;  /* 0x001180d535007988 */ /* 0x0001e80008000404 */
[----:B------:R-:W-:Y:S01]  /*65f0*/  STS.U16 [R54+UR4+0x1600], R212 ;  /* 0x001600d436007988 */ /* 0x000fe20008000404 */
[----:B0-----:R-:W-:-:S02]  /*6600*/  LOP3.LUT R53, R238, 0x60, RZ, 0x3c, !PT ;  /* 0x00000060ee357812 */ /* 0x001fc400078e3cff */
[----:B------:R-:W-:Y:S01]  /*6610*/  LOP3.LUT R238, R238, 0x70, RZ, 0x3c, !PT ;  /* 0x00000070eeee7812 */ /* 0x000fe200078e3cff */
        /* <DEDUP_REMOVED lines=8> */
[----:B------:R-:W-:Y:S04]  /*66a0*/  STS.U16 [R52+UR4+0x1680], R203 ;  /* 0x001680cb34007988 */ /* 0x000fe80008000404 */
[----:B------:R-:W-:Y:S04]  /*66b0*/  STS.U16 [R52+UR4+0x1a80], R202 ;  /* 0x001a80ca34007988 */ /* 0x000fe80008000404 */
[----:B------:R-:W-:Y:S04]  /*66c0*/  STS.U16 [R52+UR4+0x1e80], R201 ;  /* 0x001e80c934007988 */ /* 0x000fe80008000404 */
[----:B------:R-:W-:Y:S04]  /*66d0*/  STS.U16 [R52+UR4+0x280], R67 ;  /* 0x0002804334007988 */ /* 0x000fe80008000404 */
[----:B------:R-:W-:Y:S04]  /*66e0*/  STS.U16 [R52+UR4+0x680], R200 ;  /* 0x000680c834007988 */ /* 0x000fe80008000404 */
[----:B--2---:R-:W-:Y:S04]  /*66f0*/  STS.U16 [R52+UR4+0xa80], R199 ;  /* 0x000a80c734007988 */ /* 0x004fe80008000404 */
[----:B------:R1:W-:Y:S04]  /*6700*/  STS.U16 [R52+UR4+0xe80], R91 ;  /* 0x000e805b34007988 */ /* 0x0003e80008000404 */
        /* <DEDUP_REMOVED lines=15> */
[----:B------:R3:W-:Y:S01]  /*6800*/  STS.U16 [R238+UR4+0xf80], R57 ;  /* 0x000f8039ee007988 */ /* 0x0007e20008000404 */
[----:B------:R-:W-:Y:S01]  /*6810*/  BAR.SYNC.DEFER_BLOCKING 0x0 ;  /* 0x0000000000007b1d */ /* 0x000fe20000010000 */
[----:B0-----:R-:W-:-:S02]  /*6820*/  IMAD.MOV.U32 R54, RZ, RZ, R134 ;  /* 0x000000ffff367224 */ /* 0x001fc400078e0086 */
[----:B------:R-:W-:Y:S02]  /*6830*/  IMAD.MOV.U32 R55, RZ, RZ, R123 ;  /* 0x000000ffff377224 */ /* 0x000fe400078e007b */
[----:B-1----:R-:W-:Y:S02]  /*6840*/  IMAD.MOV.U32 R52, RZ, RZ, R132 ;  /* 0x000000ffff347224 */ /* 0x002fe400078e0084 */
[----:B--2---:R-:W-:Y:S02]  /*6850*/  IMAD.MOV.U32 R53, RZ, RZ, R121 ;  /* 0x000000ffff357224 */ /* 0x004fe400078e0079 */
[----:B------:R-:W-:-:S04]  /*6860*/  IMAD.WIDE R54, R178, 0x2, R54 ;  /* 0x00000002b2367825 */ /* 0x000fc800078e0236 */
[----:B------:R-:W-:-:S04]  /*6870*/  IMAD.WIDE R52, R178, 0x2, R52 ;  /* 0x00000002b2347825 */ /* 0x000fc800078e0234 */
[----:B------:R-:W-:Y:S02]  /*6880*/  IMAD.MOV.U32 R134, RZ, RZ, R54 ;  /* 0x000000ffff867224 */ /* 0x000fe400078e0036 */
[----:B------:R-:W-:Y:S02]  /*6890*/  IMAD.MOV.U32 R123, RZ, RZ, R55 ;  /* 0x000000ffff7b7224 */ /* 0x000fe400078e0037 */
[----:B------:R-:W-:Y:S02]  /*68a0*/  IMAD.MOV.U32 R132, RZ, RZ, R52 ;  /* 0x000000ffff847224 */ /* 0x000fe400078e0034 */
[----:B------:R-:W-:Y:S01]  /*68b0*/  IMAD.MOV.U32 R121, RZ, RZ, R53 ;  /* 0x000000ffff797224 */ /* 0x000fe200078e0035 */
[----:B------:R-:W-:Y:S04]  /*68c0*/  LDSM.16.MT88.4 R88, [R196+0x2000] ;  /* 0x00200000c458783b */ /* 0x000fe80000004200 */
[----:B------:R-:W0:Y:S04]  /*68d0*/  LDSM.16.M88.4 R80, [R197+UR6] ;  /* 0x00000006c550783b */ /* 0x000e280008000200 */
[----:B------:R-:W1:Y:S01]  /*68e0*/  LDSM.16.M88.4 R52, [R197+UR6+0x800] ;  /* 0x00080006c534783b */ /* 0x000e620008000200 */
[----:B------:R-:W-:Y:S01]  /*68f0*/  MOV R56, R136 ;  /* 0x0000008800387202 */ /* 0x000fe20000000f00 */
[----:B---3--:R-:W-:-:S04]  /*6900*/  IMAD.MOV.U32 R57, RZ, RZ, R125 ;  /* 0x000000ffff397224 */ /* 0x008fc800078e007d */
[----:B------:R-:W-:Y:S01]  /*6910*/  IMAD.WIDE R56, R178, 0x2, R56 ;  /* 0x00000002b2387825 */ /* 0x000fe200078e0238 */
[----:B------:R-:W-:-:S03]  /*6920*/  MOV R60, R130 ;  /* 0x00000082003c7202 */ /* 0x000fc60000000f00 */
[----:B------:R-:W-:Y:S01]  /*6930*/  IMAD.MOV.U32 R125, RZ, RZ, R57 ;  /* 0x000000ffff7d7224 */ /* 0x000fe200078e0039 */
[----:B------:R-:W-:Y:S01]  /*6940*/  MOV R136, R56 ;  /* 0x0000003800887202 */ /* 0x000fe20000000f00 */
[----:B------:R-:W-:Y:S02]  /*6950*/  IMAD.MOV.U32 R58, RZ, RZ, R128 ;  /* 0x000000ffff3a7224 */ /* 0x000fe400078e0080 */
[----:B------:R-:W-:Y:S02]  /*6960*/  IMAD.MOV.U32 R59, RZ, RZ, R117 ;  /* 0x000000ffff3b7224 */ /* 0x000fe400078e0075 */
[----:B------:R-:W-:Y:S02]  /*6970*/  IMAD.MOV.U32 R56, RZ, RZ, R126 ;  /* 0x000000ffff387224 */ /* 0x000fe400078e007e */
[----:B------:R-:W-:Y:S02]  /*6980*/  IMAD.MOV.U32 R57, RZ, RZ, R115 ;  /* 0x000000ffff397224 */ /* 0x000fe400078e0073 */
[----:B------:R-:W-:-:S02]  /*6990*/  IMAD.MOV.U32 R64, RZ, RZ, R120 ;  /* 0x000000ffff407224 */ /* 0x000fc400078e0078 */
[----:B------:R-:W-:Y:S02]  /*69a0*/  IMAD.MOV.U32 R65, RZ, RZ, R109 ;  /* 0x000000ffff417224 */ /* 0x000fe400078e006d */
[----:B------:R-:W-:Y:S02]  /*69b0*/  IMAD.MOV.U32 R61, RZ, RZ, R119 ;  /* 0x000000ffff3d7224 */ /* 0x000fe400078e0077 */
[----:B------:R-:W-:-:S04]  /*69c0*/  IMAD.WIDE R58, R178, 0x2, R58 ;  /* 0x00000002b23a7825 */ /* 0x000fc800078e023a */
[----:B------:R-:W-:-:S04]  /*69d0*/  IMAD.WIDE R56, R178, 0x2, R56 ;  /* 0x00000002b2387825 */ /* 0x000fc800078e0238 */
[----:B------:R-:W-:-:S04]  /*69e0*/  IMAD.WIDE R64, R178, 0x2, R64 ;  /* 0x00000002b2407825 */ /* 0x000fc800078e0240 */
[----:B------:R-:W-:Y:S01]  /*69f0*/  IMAD.WIDE R60, R178, 0x2, R60 ;  /* 0x00000002b23c7825 */ /* 0x000fe200078e023c */
[----:B------:R-:W-:-:S03]  /*6a00*/  MOV R62, R124 ;  /* 0x0000007c003e7202 */ /* 0x000fc60000000f00 */
[----:B------:R-:W-:Y:S02]  /*6a10*/  IMAD.MOV.U32 R128, RZ, RZ, R58 ;  /* 0x000000ffff807224 */ /* 0x000fe400078e003a */
[----:B------:R-:W-:Y:S02]  /*6a20*/  IMAD.MOV.U32 R117, RZ, RZ, R59 ;  /* 0x000000ffff757224 */ /* 0x000fe400078e003b */
[----:B------:R-:W-:Y:S02]  /*6a30*/  IMAD.MOV.U32 R126, RZ, RZ, R56 ;  /* 0x000000ffff7e7224 */ /* 0x000fe400078e0038 */
[----:B------:R-:W-:Y:S01]  /*6a40*/  IMAD.MOV.U32 R115, RZ, RZ, R57 ;  /* 0x000000ffff737224 */ /* 0x000fe200078e0039 */
[----:B------:R-:W-:Y:S01]  /*6a50*/  MOV R130, R60 ;  /* 0x0000003c00827202 */ /* 0x000fe20000000f00 */
[----:B------:R-:W2:Y:S01]  /*6a60*/  LDSM.16.M88.4 R56, [R197+UR6+0x1000] ;  /* 0x00100006c538783b */ /* 0x000ea20008000200 */
[----:B------:R-:W-:Y:S02]  /*6a70*/  IMAD.MOV.U32 R120, RZ, RZ, R64 ;  /* 0x000000ffff787224 */ /* 0x000fe400078e0040 */
[----:B------:R-:W-:-:S02]  /*6a80*/  IMAD.MOV.U32 R109, RZ, RZ, R65 ;  /* 0x000000ffff6d7224 */ /* 0x000fc400078e0041 */
[----:B------:R-:W-:Y:S01]  /*6a90*/  IMAD.MOV.U32 R119, RZ, RZ, R61 ;  /* 0x000000ffff777224 */ /* 0x000fe200078e003d */
[----:B------:R-:W3:Y:S01]  /*6aa0*/  LDSM.16.MT88.4 R64, [R196+0x2200] ;  /* 0x00220000c440783b */ /* 0x000ee20000004200 */
[----:B------:R-:W-:Y:S02]  /*6ab0*/  IMAD.MOV.U32 R63, RZ, RZ, R113 ;  /* 0x000000ffff3f7224 */ /* 0x000fe400078e0071 */
[----:B------:R-:W-:Y:S02]  /*6ac0*/  IMAD.MOV.U32 R60, RZ, RZ, R122 ;  /* 0x000000ffff3c7224 */ /* 0x000fe400078e007a */
[----:B------:R-:W-:Y:S02]  /*6ad0*/  IMAD.MOV.U32 R61, RZ, RZ, R111 ;  /* 0x000000ffff3d7224 */ /* 0x000fe400078e006f */
[----:B------:R-:W-:-:S04]  /*6ae0*/  IMAD.WIDE R62, R178, 0x2, R62 ;  /* 0x00000002b23e7825 */ /* 0x000fc800078e023e */
[----:B------:R-:W-:Y:S01]  /*6af0*/  IMAD.WIDE R60, R178, 0x2, R60 ;  /* 0x00000002b23c7825 */ /* 0x000fe200078e023c */
[----:B------:R-:W-:Y:S01]  /*6b00*/  MOV R124, R62 ;  /* 0x0000003e007c7202 */ /* 0x000fe20000000f00 */
[C---:B0-----:R-:W-:Y:S02]  /*6b10*/  HMMA.16816.F32 R84, R88.reuse, R80, R84 ;  /* 0x000000505854723c */ /* 0x041fe40000001854 */
[----:B------:R-:W-:Y:S02]  /*6b20*/  IMAD.MOV.U32 R113, RZ, RZ, R63 ;  /* 0x000000ffff717224 */ /* 0x000fe400078e003f */
[----:B------:R-:W-:Y:S02]  /*6b30*/  IMAD.MOV.U32 R122, RZ, RZ, R60 ;  /* 0x000000ffff7a7224 */ /* 0x000fe400078e003c */
[----:B------:R-:W-:Y:S01]  /*6b40*/  IMAD.MOV.U32 R111, RZ, RZ, R61 ;  /* 0x000000ffff6f7224 */ /* 0x000fe200078e003d */
[----:B-1----:R-:W-:Y:S01]  /*6b50*/  HMMA.16816.F32 R68, R88, R52, R68 ;  /* 0x000000345844723c */ /* 0x002fe20000001844 */
[----:B------:R0:W1:Y:S01]  /*6b60*/  LDSM.16.M88.4 R60, [R197+UR6+0x1800] ;  /* 0x00180006c53c783b */ /* 0x0000620008000200 */
[----:B------:R-:W-:-:S02]  /*6b70*/  IMAD.MOV.U32 R80, RZ, RZ, R114 ;  /* 0x000000ffff507224 */ /* 0x000fc400078e0072 */
[----:B------:R-:W-:-:S03]  /*6b80*/  IMAD.MOV.U32 R81, RZ, RZ, R103 ;  /* 0x000000ffff517224 */ /* 0x000fc600078e0067 */
[----:B------:R-:W-:Y:S02]  /*6b90*/  IMAD.MOV.U32 R52, RZ, RZ, R108 ;  /* 0x000000ffff347224 */ /* 0x000fe400078e006c */
[----:B------:R-:W-:Y:S02]  /*6ba0*/  IMAD.MOV.U32 R53, RZ, RZ, R97 ;  /* 0x000000ffff357224 */ /* 0x000fe400078e0061 */
[----:B------:R-:W-:-:S04]  /*6bb0*/  IMAD.WIDE R80, R178, 0x2, R80 ;  /* 0x00000002b2507825 */ /* 0x000fc800078e0250 */
[----:B------:R-:W-:-:S04]  /*6bc0*/  IMAD.WIDE R52, R178, 0x2, R52 ;  /* 0x00000002b2347825 */ /* 0x000fc800078e0234 */
[----:B------:R-:W-:Y:S02]  /*6bd0*/  IMAD.MOV.U32 R114, RZ, RZ, R80 ;  /* 0x000000ffff727224 */ /* 0x000fe400078e0050 */
        /* <DEDUP_REMOVED lines=17> */
[----:B------:R-:W-:Y:S01]  /*6cf0*/  IMAD.WIDE R80, R178, 0x2, R80 ;  /* 0x00000002b2507825 */ /* 0x000fe200078e0250 */
[----:B0-----:R-:W-:-:S03]  /*6d00*/  LOP3.LUT R197, R197, 0x40, RZ, 0x3c, !PT ;  /* 0x00000040c5c57812 */ /* 0x001fc600078e3cff */
[----:B------:R-:W-:Y:S01]  /*6d10*/  IMAD.WIDE R52, R178, 0x2, R52 ;  /* 0x00000002b2347825 */ /* 0x000fe200078e0234 */
[----:B--2---:R-:W-:Y:S01]  /*6d20*/  HMMA.16816.F32 R72, R88, R56, R72 ;  /* 0x000000385848723c */ /* 0x004fe20000001848 */
[----:B------:R-:W-:Y:S02]  /*6d30*/  MOV R106, R80 ;  /* 0x00000050006a7202 */ /* 0x000fe40000000f00 */
[----:B------:R-:W-:Y:S01]  /*6d40*/  IMAD.MOV.U32 R95, RZ, RZ, R81 ;  /* 0x000000ffff5f7224 */ /* 0x000fe200078e0051 */
[----:B------:R-:W-:Y:S01]  /*6d50*/  MOV R98, R52 ;  /* 0x0000003400627202 */ /* 0x000fe20000000f00 */
[----:B------:R-:W-:Y:S01]  /*6d60*/  IMAD.MOV.U32 R47, RZ, RZ, R53 ;  /* 0x000000ffff2f7224 */ /* 0x000fe200078e0035 */
[----:B---3--:R-:W-:Y:S01]  /*6d70*/  HMMA.16816.F32 R80, R64, R82, R84 ;  /* 0x000000524050723c */ /* 0x008fe20000001854 */
[----:B------:R-:W-:Y:S01]  /*6d80*/  IMAD.MOV.U32 R56, RZ, RZ, R104 ;  /* 0x000000ffff387224 */ /* 0x000fe200078e0068 */
[----:B------:R-:W-:Y:S01]  /*6d90*/  LDSM.16.MT88.4 R84, [R196+0x2400] ;  /* 0x00240000c454783b */ /* 0x000fe20000004200 */
[----:B------:R-:W-:-:S03]  /*6da0*/  IMAD.MOV.U32 R57, RZ, RZ, R93 ;  /* 0x000000ffff397224 */ /* 0x000fc600078e005d */
[----:B------:R-:W-:Y:S01]  /*6db0*/  HMMA.16816.F32 R52, R64, R54, R68 ;  /* 0x000000364034723c */ /* 0x000fe20000001844 */
[----:B------:R-:W0:Y:S01]  /*6dc0*/  LDSM.16.M88.4 R68, [R197+UR6+0x800] ;  /* 0x00080006c544783b */ /* 0x000e220008000200 */
[----:B------:R-:W-:-:S04]  /*6dd0*/  IMAD.WIDE R56, R178, 0x2, R56 ;  /* 0x00000002b2387825 */ /* 0x000fc800078e0238 */
[----:B------:R-:W-:Y:S01]  /*6de0*/  IMAD.MOV.U32 R104, RZ, RZ, R56 ;  /* 0x000000ffff687224 */ /* 0x000fe200078e0038 */
[----:B------:R-:W-:Y:S01]  /*6df0*/  MOV R56, R100 ;  /* 0x0000006400387202 */ /* 0x000fe20000000f00 */
[----:B------:R-:W-:Y:S01]  /*6e00*/  IMAD.MOV.U32 R93, RZ, RZ, R57 ;  /* 0x000000ffff5d7224 */ /* 0x000fe200078e0039 */
[----:B-1----:R-:W-:Y:S01]  /*6e10*/  HMMA.16816.F32 R76, R88, R60, R76 ;  /* 0x0000003c584c723c */ /* 0x002fe2000000184c */
[----:B------:R-:W-:Y:S01]  /*6e20*/  IMAD.MOV.U32 R57, RZ, RZ, R49 ;  /* 0x000000ffff397224 */ /* 0x000fe200078e0031 */
[----:B------:R-:W-:Y:S01]  /*6e30*/  LDSM.16.M88.4 R88, [R197+UR6] ;  /* 0x00000006c558783b */ /* 0x000fe20008000200 */
[----:B------:R-:W-:-:S04]  /*6e40*/  IMAD.WIDE R56, R178, 0x2, R56 ;  /* 0x00000002b2387825 */ /* 0x000fc800078e0238 */
[----:B------:R-:W-:Y:S02]  /*6e50*/  IMAD.MOV.U32 R60, RZ, RZ, R94 ;  /* 0x000000ffff3c7224 */ /* 0x000fe400078e005e */
[----:B------:R-:W-:Y:S02]  /*6e60*/  IMAD.MOV.U32 R61, RZ, RZ, R43 ;  /* 0x000000ffff3d7224 */ /* 0x000fe400078e002b */
[----:B------:R-:W-:Y:S01]  /*6e70*/  IMAD.MOV.U32 R100, RZ, RZ, R56 ;  /* 0x000000ffff647224 */ /* 0x000fe200078e0038 */
[----:B------:R-:W-:Y:S01]  /*6e80*/  MOV R56, R92 ;  /* 0x0000005c00387202 */ /* 0x000fe20000000f00 */
[----:B------:R-:W-:Y:S02]  /*6e90*/  IMAD.MOV.U32 R49, RZ, RZ, R57 ;  /* 0x000000ffff317224 */ /* 0x000fe400078e0039 */
[----:B------:R-:W-:-:S04]  /*6ea0*/  IMAD.WIDE R60, R178, 0x2, R60 ;  /* 0x00000002b23c7825 */ /* 0x000fc800078e023c */
[----:B------:R-:W-:Y:S02]  /*6eb0*/  IMAD.MOV.U32 R57, RZ, RZ, R41 ;  /* 0x000000ffff397224 */ /* 0x000fe400078e0029 */
[----:B------:R-:W-:Y:S01]  /*6ec0*/  IMAD.MOV.U32 R94, RZ, RZ, R60 ;  /* 0x000000ffff5e7224 */ /* 0x000fe200078e003c */
[----:B------:R-:W-:Y:S01]  /*6ed0*/  MOV R60, R46 ;  /* 0x0000002e003c7202 */ /* 0x000fe20000000f00 */
[----:B------:R-:W-:-:S04]  /*6ee0*/  IMAD.WIDE R56, R178, 0x2, R56 ;  /* 0x00000002b2387825 */ /* 0x000fc800078e0238 */
[----:B------:R-:W-:Y:S02]  /*6ef0*/  IMAD.MOV.U32 R43, RZ, RZ, R61 ;  /* 0x000000ffff2b7224 */ /* 0x000fe400078e003d */
[----:B------:R-:W-:Y:S01]  /*6f00*/  IMAD.MOV.U32 R61, RZ, RZ, R35 ;  /* 0x000000ffff3d7224 */ /* 0x000fe200078e0023 */
[----:B------:R-:W-:Y:S01]  /*6f10*/  MOV R92, R56 ;  /* 0x00000038005c7202 */ /* 0x000fe20000000f00 */
[----:B------:R-:W-:Y:S02]  /*6f20*/  IMAD.MOV.U32 R41, RZ, RZ, R57 ;  /* 0x000000ffff297224 */ /* 0x000fe400078e0039 */
[----:B------:R-:W-:Y:S01]  /*6f30*/  IMAD.WIDE R60, R178, 0x2, R60 ;  /* 0x00000002b23c7825 */ /* 0x000fe200078e023c */
[C---:B------:R-:W-:Y:S01]  /*6f40*/  HMMA.16816.F32 R56, R64.reuse, R58, R72 ;  /* 0x0000003a4038723c */ /* 0x040fe20000001848 */
[----:B------:R-:W1:Y:S02]  /*6f50*/  LDSM.16.M88.4 R72, [R197+UR6+0x1000] ;  /* 0x00100006c548783b */ /* 0x000e640008000200 */
[----:B------:R-:W-:Y:S01]  /*6f60*/  IMAD.MOV.U32 R35, RZ, RZ, R61 ;  /* 0x000000ffff237224 */ /* 0x000fe200078e003d */
[----:B------:R-:W-:Y:S01]  /*6f70*/  MOV R46, R60 ;  /* 0x0000003c002e7202 */ /* 0x000fe20000000f00 */
[----:B------:R-:W-:Y:S01]  /*6f80*/  IMAD.MOV.U32 R61, RZ, RZ, R29 ;  /* 0x000000ffff3d7224 */ /* 0x000fe200078e001d */
[----:B------:R-:W-:Y:S01]  /*6f90*/  HMMA.16816.F32 R64, R64, R62, R76 ;  /* 0x0000003e4040723c */ /* 0x000fe2000000184c */
[----:B------:R-:W-:Y:S01]  /*6fa0*/  MOV R60, R40 ;  /* 0x00000028003c7202 */ /* 0x000fe20000000f00 */
[----:B------:R-:W-:Y:S05]  /*6fb0*/  LDSM.16.M88.4 R76, [R197+UR6+0x1800] ;  /* 0x00180006c54c783b */ /* 0x000fea0008000200 */
[----:B------:R-:W-:-:S02]  /*6fc0*/  IMAD.MOV.U32 R62, RZ, RZ, R42 ;  /* 0x000000ffff3e7224 */ /* 0x000fc400078e002a */
[----:B------:R-:W-:Y:S01]  /*6fd0*/  IMAD.MOV.U32 R63, RZ, RZ, R31 ;  /* 0x000000ffff3f7224 */ /* 0x000fe200078e001f */
[----:B0-----:R-:W-:Y:S01]  /*6fe0*/  HMMA.16816.F32 R52, R84, R68, R52 ;  /* 0x000000445434723c */ /* 0x001fe20000001834 */
[----:B------:R-:W-:-:S04]  /*6ff0*/  IMAD.WIDE R60, R178, 0x2, R60 ;  /* 0x00000002b23c7825 */ /* 0x000fc800078e023c */
[----:B------:R-:W-:Y:S02]  /*7000*/  IMAD.WIDE R62, R178, 0x2, R62 ;  /* 0x00000002b23e7825 */ /* 0x000fe400078e023e */
[----:B------:R-:W-:Y:S02]  /*7010*/  MOV R68, R34 ;  /* 0x0000002200447202 */ /* 0x000fe40000000f00 */
[----:B------:R-:W-:Y:S01]  /*7020*/  IMAD.MOV.U32 R69, RZ, RZ, R23 ;  /* 0x000000ffff457224 */ /* 0x000fe200078e0017 */
[----:B------:R-:W-:Y:S01]  /*7030*/  MOV R40, R60 ;  /* 0x0000003c00287202 */ /* 0x000fe20000000f00 */
[----:B------:R-:W-:Y:S02]  /*7040*/  IMAD.MOV.U32 R42, RZ, RZ, R62 ;  /* 0x000000ffff2a7224 */ /* 0x000fe400078e003e */
[----:B------:R-:W-:Y:S02]  /*7050*/  IMAD.MOV.U32 R31, RZ, RZ, R63 ;  /* 0x000000ffff1f7224 */ /* 0x000fe400078e003f */
[----:B------:R-:W-:-:S02]  /*7060*/  IMAD.MOV.U32 R29, RZ, RZ, R61 ;  /* 0x000000ffff1d7224 */ /* 0x000fc400078e003d */
[----:B------:R-:W0:Y:S01]  /*7070*/  LDSM.16.MT88.4 R60, [R196+0x2600] ;  /* 0x00260000c43c783b */ /* 0x000e220000004200 */
[----:B------:R-:W-:-:S04]  /*7080*/  IMAD.WIDE R68, R178, 0x2, R68 ;  /* 0x00000002b2447825 */ /* 0x000fc800078e0244 */
[----:B------:R-:W-:Y:S01]  /*7090*/  IMAD.MOV.U32 R250, RZ, RZ, R160 ;  /* 0x000000fffffa7224 */ /* 0x000fe200078e00a0 */
[----:B------:R-:W-:Y:S01]  /*70a0*/  MOV R34, R68 ;  /* 0x0000004400227202 */ /* 0x000fe20000000f00 */
[----:B------:R-:W-:Y:S01]  /*70b0*/  IMAD.MOV.U32 R251, RZ, RZ, R153 ;  /* 0x000000fffffb7224 */ /* 0x000fe200078e0099 */
[----:B------:R-:W-:Y:S01]  /*70c0*/  MOV R68, R28 ;  /* 0x0000001c00447202 */ /* 0x000fe20000000f00 */
[----:B------:R-:W-:Y:S02]  /*70d0*/  IMAD.MOV.U32 R23, RZ, RZ, R69 ;  /* 0x000000ffff177224 */ /* 0x000fe400078e0045 */
[----:B------:R-:W-:Y:S02]  /*70e0*/  IMAD.MOV.U32 R69, RZ, RZ, R17 ;  /* 0x000000ffff457224 */ /* 0x000fe400078e0011 */
[----:B------:R-:W-:-:S04]  /*70f0*/  IMAD.WIDE R250, R178, 0x2, R250 ;  /* 0x00000002b2fa7825 */ /* 0x000fc800078e02fa */
[----:B------:R-:W-:-:S04]  /*7100*/  IMAD.WIDE R68, R178, 0x2, R68 ;  /* 0x00000002b2447825 */ /* 0x000fc800078e0244 */
[----:B------:R-:W-:Y:S01]  /*7110*/  IMAD.MOV.U32 R153, RZ, RZ, R251 ;  /* 0x000000ffff997224 */ /* 0x000fe200078e00fb */
[----:B------:R-:W-:Y:S01]  /*7120*/  MOV R251, R149 ;  /* 0x0000009500fb7202 */ /* 0x000fe20000000f00 */
[----:B------:R-:W-:Y:S02]  /*7130*/  IMAD.MOV.U32 R160, RZ, RZ, R250 ;  /* 0x000000ffffa07224 */ /* 0x000fe400078e00fa */
[----:B------:R-:W-:Y:S01]  /*7140*/  IMAD.MOV.U32 R250, RZ, RZ, R158 ;  /* 0x000000fffffa7224 */ /* 0x000fe200078e009e */
[----:B------:R-:W-:Y:S01]  /*7150*/  MOV R28, R68 ;  /* 0x00000044001c7202 */ /* 0x000fe20000000f00 */
[----:B------:R-:W-:Y:S01]  /*7160*/  IMAD.MOV.U32 R17, RZ, RZ, R69 ;  /* 0x000000ffff117224 */ /* 0x000fe200078e0045 */
[----:B------:R-:W-:Y:S01]  /*7170*/  MOV R68, R22 ;  /* 0x0000001600447202 */ /* 0x000fe20000000f00 */
[----:B------:R-:W-:-:S04]  /*7180*/  IMAD.WIDE R250, R178, 0x2, R250 ;  /* 0x00000002b2fa7825 */ /* 0x000fc800078e02fa */
[----:B------:R-:W-:Y:S02]  /*7190*/  IMAD.MOV.U32 R69, RZ, RZ, R11 ;  /* 0x000000ffff457224 */ /* 0x000fe400078e000b */
[----:B------:R-:W-:Y:S02]  /*71a0*/  IMAD.MOV.U32 R158, RZ, RZ, R250 ;  /* 0x000000ffff9e7224 */ /* 0x000fe400078e00fa */
[----:B------:R-:W-:Y:S02]  /*71b0*/  IMAD.MOV.U32 R149, RZ, RZ, R251 ;  /* 0x000000ffff957224 */ /* 0x000fe400078e00fb */
[----:B------:R-:W-:Y:S01]  /*71c0*/  IMAD.WIDE R68, R178, 0x2, R68 ;  /* 0x00000002b2447825 */ /* 0x000fe200078e0244 */
[----:B-1----:R-:W-:Y:S03]  /*71d0*/  HMMA.16816.F32 R56, R84, R72, R56 ;  /* 0x000000485438723c */ /* 0x002fe60000001838 */
[----:B------:R-:W-:-:S02]  /*71e0*/  IMAD.MOV.U32 R250, RZ, RZ, R156 ;  /* 0x000000fffffa7224 */ /* 0x000fc400078e009c */
[----:B------:R-:W-:Y:S02]  /*71f0*/  IMAD.MOV.U32 R251, RZ, RZ, R145 ;  /* 0x000000fffffb7224 */ /* 0x000fe400078e0091 */
[----:B------:R-:W-:Y:S02]  /*7200*/  IMAD.MOV.U32 R198, RZ, RZ, R116 ;  /* 0x000000ffffc67224 */ /* 0x000fe400078e0074 */
[----:B------:R-:W-:Y:S02]  /*7210*/  IMAD.MOV.U32 R199, RZ, RZ, R105 ;  /* 0x000000ffffc77224 */ /* 0x000fe400078e0069 */
[----:B------:R-:W-:Y:S02]  /*7220*/  IMAD.MOV.U32 R72, RZ, RZ, R30 ;  /* 0x000000ffff487224 */ /* 0x000fe400078e001e */
[----:B------:R-:W-:Y:S01]  /*7230*/  IMAD.MOV.U32 R73, RZ, RZ, R19 ;  /* 0x000000ffff497224 */ /* 0x000fe200078e0013 */
[----:B------:R-:W-:Y:S01]  /*7240*/  MOV R22, R68 ;  /* 0x0000004400167202 */ /* 0x000fe20000000f00 */
[----:B------:R-:W-:Y:S01]  /*7250*/  IMAD.WIDE R250, R178, 0x2, R250 ;  /* 0x00000002b2fa7825 */ /* 0x000fe200078e02fa */
[----:B------:R-:W-:-:S03]  /*7260*/  MOV R68, R16 ;  /* 0x0000001000447202 */ /* 0x000fc60000000f00 */
[----:B------:R-:W-:-:S04]  /*7270*/  IMAD.WIDE R198, R178, 0x2, R198 ;  /* 0x00000002b2c67825 */ /* 0x000fc800078e02c6 */
[----:B------:R-:W-:Y:S02]  /*7280*/  IMAD.MOV.U32 R11, RZ, RZ, R69 ;  /* 0x000000ffff0b7224 */ /* 0x000fe400078e0045 */
[----:B------:R-:W-:Y:S01]  /*7290*/  IMAD.WIDE R72, R178, 0x2, R72 ;  /* 0x00000002b2487825 */ /* 0x000fe200078e0248 */
[----:B------:R-:W-:-:S03]  /*72a0*/  MOV R145, R251 ;  /* 0x000000fb00917202 */ /* 0x000fc60000000f00 */
[----:B------:R-:W-:Y:S02]  /*72b0*/  IMAD.MOV.U32 R69, RZ, RZ, R5 ;  /* 0x000000ffff457224 */ /* 0x000fe400078e0005 */
[----:B------:R-:W-:Y:S02]  /*72c0*/  IMAD.MOV.U32 R156, RZ, RZ, R250 ;  /* 0x000000ffff9c7224 */ /* 0x000fe400078e00fa */
[----:B------:R-:W-:Y:S01]  /*72d0*/  IMAD.MOV.U32 R116, RZ, RZ, R198 ;  /* 0x000000ffff747224 */ /* 0x000fe200078e00c6 */
[----:B------:R-:W-:Y:S01]  /*72e0*/  MOV R198, R112 ;  /* 0x0000007000c67202 */ /* 0x000fe20000000f00 */
[----:B------:R-:W-:Y:S02]  /*72f0*/  IMAD.MOV.U32 R250, RZ, RZ, R152 ;  /* 0x000000fffffa7224 */ /* 0x000fe400078e0098 */
[----:B------:R-:W-:Y:S02]  /*7300*/  IMAD.MOV.U32 R251, RZ, RZ, R141 ;  /* 0x000000fffffb7224 */ /* 0x000fe400078e008d */
[----:B------:R-:W-:-:S02]  /*7310*/  IMAD.MOV.U32 R105, RZ, RZ, R199 ;  /* 0x000000ffff697224 */ /* 0x000fc400078e00c7 */
[----:B------:R-:W-:Y:S02]  /*7320*/  IMAD.MOV.U32 R30, RZ, RZ, R72 ;  /* 0x000000ffff1e7224 */ /* 0x000fe400078e0048 */
[----:B------:R-:W-:Y:S02]  /*7330*/  IMAD.MOV.U32 R19, RZ, RZ, R73 ;  /* 0x000000ffff137224 */ /* 0x000fe400078e0049 */
[----:B------:R-:W-:-:S04]  /*7340*/  IMAD.WIDE R68, R178, 0x2, R68 ;  /* 0x00000002b2447825 */ /* 0x000fc800078e0244 */
[----:B------:R-:W-:Y:S02]  /*7350*/  IMAD.MOV.U32 R199, RZ, RZ, R101 ;  /* 0x000000ffffc77224 */ /* 0x000fe400078e0065 */
[----:B------:R-:W-:Y:S02]  /*7360*/  IMAD.MOV.U32 R72, RZ, RZ, R24 ;  /* 0x000000ffff487224 */ /* 0x000fe400078e0018 */
[----:B------:R-:W-:Y:S01]  /*7370*/  IMAD.MOV.U32 R73, RZ, RZ, R13 ;  /* 0x000000ffff497224 */ /* 0x000fe200078e000d */
[----:B------:R-:W-:Y:S01]  /*7380*/  MOV R16, R68 ;  /* 0x0000004400107202 */ /* 0x000fe20000000f00 */
[----:B------:R-:W-:-:S04]  /*7390*/  IMAD.WIDE R250, R178, 0x2, R250 ;  /* 0x00000002b2fa7825 */ /* 0x000fc800078e02fa */
[----:B------:R-:W-:-:S04]  /*73a0*/  IMAD.WIDE R198, R178, 0x2, R198 ;  /* 0x00000002b2c67825 */ /* 0x000fc800078e02c6 */
[----:B------:R-:W-:-:S04]  /*73b0*/  IMAD.WIDE R72, R178, 0x2, R72 ;  /* 0x00000002b2487825 */ /* 0x000fc800078e0248 */
[----:B------:R-:W-:Y:S02]  /*73c0*/  IMAD.MOV.U32 R5, RZ, RZ, R69 ;  /* 0x000000ffff057224 */ /* 0x000fe400078e0045 */
[----:B0-----:R-:W-:Y:S01]  /*73d0*/  HMMA.16816.F32 R68, R60, R70, R52 ;  /* 0x000000463c44723c */ /* 0x001fe20000001834 */
[----:B------:R-:W-:Y:S01]  /*73e0*/  IMAD.MOV.U32 R141, RZ, RZ, R251 ;  /* 0x000000ffff8d7224 */ /* 0x000fe200078e00fb */
[----:B------:R-:W-:Y:S01]  /*73f0*/  MOV R251, R137 ;  /* 0x0000008900fb7202 */ /* 0x000fe20000000f00 */
[----:B------:R-:W-:Y:S01]  /*7400*/  IMAD.MOV.U32 R152, RZ, RZ, R250 ;  /* 0x000000ffff987224 */ /* 0x000fe200078e00fa */
[----:B------:R-:W-:Y:S01]  /*7410*/  MOV R112, R198 ;  /* 0x000000c600707202 */ /* 0x000fe20000000f00 */
[----:B------:R-:W-:Y:S02]  /*7420*/  IMAD.MOV.U32 R24, RZ, RZ, R72 ;  /* 0x000000ffff187224 */ /* 0x000fe400078e0048 */
[----:B------:R-:W-:Y:S01]  /*7430*/  MOV R52, R10 ;  /* 0x0000000a00347202 */ /* 0x000fe20000000f00 */
[----:B------:R-:W-:Y:S01]  /*7440*/  IMAD.MOV.U32 R53, RZ, RZ, R168 ;  /* 0x000000ffff357224 */ /* 0x000fe200078e00a8 */
[----:B------:R-:W-:Y:S01]  /*7450*/  HMMA.16816.F32 R80, R84, R88, R80 ;  /* 0x000000585450723c */ /* 0x000fe20000001850 */
[----:B------:R-:W-:-:S02]  /*7460*/  IMAD.MOV.U32 R13, RZ, RZ, R73 ;  /* 0x000000ffff0d7224 */ /* 0x000fc400078e0049 */
[----:B------:R-:W-:Y:S02]  /*7470*/  IMAD.MOV.U32 R250, RZ, RZ, R148 ;  /* 0x000000fffffa7224 */ /* 0x000fe400078e0094 */
[----:B------:R-:W-:Y:S01]  /*7480*/  IMAD.MOV.U32 R101, RZ, RZ, R199 ;  /* 0x000000ffff657224 */ /* 0x000fe200078e00c7 */
[----:B------:R-:W-:Y:S01]  /*7490*/  HMMA.16816.F32 R64, R84, R76, R64 ;  /* 0x0000004c5440723c */ /* 0x000fe20000001840 */
[----:B------:R-:W-:Y:S02]  /*74a0*/  IMAD.MOV.U32 R72, RZ, RZ, R18 ;  /* 0x000000ffff487224 */ /* 0x000fe400078e0012 */
[----:B------:R-:W-:Y:S02]  /*74b0*/  IMAD.MOV.U32 R73, RZ, RZ, R7 ;  /* 0x000000ffff497224 */ /* 0x000fe400078e0007 */
[----:B------:R-:W-:Y:S02]  /*74c0*/  IMAD.MOV.U32 R198, RZ, RZ, R96 ;  /* 0x000000ffffc67224 */ /* 0x000fe400078e0060 */
[----:B------:R-:W-:-:S02]  /*74d0*/  IMAD.MOV.U32 R199, RZ, RZ, R45 ;  /* 0x000000ffffc77224 */ /* 0x000fc400078e002d */
[----:B------:R-:W-:Y:S02]  /*74e0*/  IMAD.MOV.U32 R54, RZ, RZ, R12 ;  /* 0x000000ffff367224 */ /* 0x000fe400078e000c */
[----:B------:R-:W-:Y:S02]  /*74f0*/  IMAD.MOV.U32 R55, RZ, RZ, R0 ;  /* 0x000000ffff377224 */ /* 0x000fe400078e0000 */
[----:B------:R-:W-:-:S04]  /*7500*/  IMAD.WIDE R52, R178, 0x2, R52 ;  /* 0x00000002b2347825 */ /* 0x000fc800078e0234 */
[----:B------:R-:W-:Y:S01]  /*7510*/  IMAD.WIDE R250, R178, 0x2, R250 ;  /* 0x00000002b2fa7825 */ /* 0x000fe200078e02fa */
[----:B------:R-:W-:-:S03]  /*7520*/  MOV R10, R52 ;  /* 0x00000034000a7202 */ /* 0x000fc60000000f00 */
[----:B------:R-:W-:Y:S01]  /*7530*/  IMAD.WIDE R72, R178, 0x2, R72 ;  /* 0x00000002b2487825 */ /* 0x000fe200078e0248 */
[----:B------:R-:W-:-:S03]  /*7540*/  MOV R200, R118 ;  /* 0x0000007600c87202 */ /* 0x000fc60000000f00 */
[----:B------:R-:W-:Y:S01]  /*7550*/  IMAD.WIDE R198, R178, 0x2, R198 ;  /* 0x00000002b2c67825 */ /* 0x000fe200078e02c6 */
[----:B------:R-:W-:-:S03]  /*7560*/  MOV R52, R4 ;  /* 0x0000000400347202 */ /* 0x000fc60000000f00 */
[----:B------:R-:W-:-:S04]  /*7570*/  IMAD.WIDE R54, R178, 0x2, R54 ;  /* 0x00000002b2367825 */ /* 0x000fc800078e0236 */
[----:B------:R-:W-:Y:S02]  /*7580*/  IMAD.MOV.U32 R76, RZ, RZ, R26 ;  /* 0x000000ffff4c7224 */ /* 0x000fe400078e001a */
[----:B------:R-:W-:Y:S02]  /*7590*/  IMAD.MOV.U32 R77, RZ, RZ, R15 ;  /* 0x000000ffff4d7224 */ /* 0x000fe400078e000f */
[----:B------:R-:W-:Y:S02]  /*75a0*/  VIADD R193, R193, 0xffffffff ;  /* 0xffffffffc1c17836 */ /* 0x000fe40000000000 */
[----:B------:R-:W-:Y:S02]  /*75b0*/  IMAD.MOV.U32 R148, RZ, RZ, R250 ;  /* 0x000000ffff947224 */ /* 0x000fe400078e00fa */
[----:B------:R-:W-:Y:S02]  /*75c0*/  IMAD.MOV.U32 R137, RZ, RZ, R251 ;  /* 0x000000ffff897224 */ /* 0x000fe400078e00fb */
[----:B------:R-:W-:-:S02]  /*75d0*/  IMAD.MOV.U32 R18, RZ, RZ, R72 ;  /* 0x000000ffff127224 */ /* 0x000fc400078e0048 */
        /* <DEDUP_REMOVED lines=16> */
[----:B------:R-:W-:Y:S01]  /*76e0*/  IMAD.WIDE R76, R178, 0x2, R76 ;  /* 0x00000002b24c7825 */ /* 0x000fe200078e024c */
[----:B------:R-:W-:-:S03]  /*76f0*/  ISETP.NE.U32.AND P0, PT, R193, RZ, PT ;  /* 0x000000ffc100720c */ /* 0x000fc60003f05070 */
[----:B------:R-:W-:Y:S02]  /*7700*/  IMAD.MOV.U32 R54, RZ, RZ, R6 ;  /* 0x000000ffff367224 */ /* 0x000fe400078e0006 */
[----:B------:R-:W-:Y:S02]  /*7710*/  IMAD.MOV.U32 R55, RZ, RZ, R166 ;  /* 0x000000ffff377224 */ /* 0x000fe400078e00a6 */
[----:B------:R-:W-:-:S04]  /*7720*/  IMAD.WIDE R250, R178, 0x2, R250 ;  /* 0x00000002b2fa7825 */ /* 0x000fc800078e02fa */
[----:B------:R-:W-:-:S04]  /*7730*/  IMAD.WIDE R200, R178, 0x2, R200 ;  /* 0x00000002b2c87825 */ /* 0x000fc800078e02c8 */
[----:B------:R-:W-:-:S04]  /*7740*/  IMAD.WIDE R72, R178, 0x2, R72 ;  /* 0x00000002b2487825 */ /* 0x000fc800078e0248 */
[----:B------:R-:W-:-:S04]  /*7750*/  IMAD.WIDE R52, R178, 0x2, R52 ;  /* 0x00000002b2347825 */ /* 0x000fc800078e0234 */
[----:B------:R-:W-:-:S04]  /*7760*/  IMAD.WIDE R198, R178, 0x2, R198 ;  /* 0x00000002b2c67825 */ /* 0x000fc800078e02c6 */
[----:B------:R-:W-:-:S04]  /*7770*/  IMAD.WIDE R88, R178, 0x2, R88 ;  /* 0x00000002b2587825 */ /* 0x000fc800078e0258 */
[----:B------:R-:W-:Y:S02]  /*7780*/  IMAD.MOV.U32 R26, RZ, RZ, R76 ;  /* 0x000000ffff1a7224 */ /* 0x000fe400078e004c */
[----:B------:R-:W-:Y:S02]  /*7790*/  IMAD.MOV.U32 R15, RZ, RZ, R77 ;  /* 0x000000ffff0f7224 */ /* 0x000fe400078e004d */
[----:B------:R-:W-:Y:S01]  /*77a0*/  IMAD.WIDE R54, R178, 0x2, R54 ;  /* 0x00000002b2367825 */ /* 0x000fe200078e0236 */
[----:B------:R-:W-:-:S03]  /*77b0*/  MOV R133, R251 ;  /* 0x000000fb00857202 */ /* 0x000fc60000000f00 */
[----:B------:R-:W-:Y:S02]  /*77c0*/  IMAD.MOV.U32 R76, RZ, RZ, R20 ;  /* 0x000000ffff4c7224 */ /* 0x000fe400078e0014 */
[----:B------:R-:W-:Y:S01]  /*77d0*/  IMAD.MOV.U32 R77, RZ, RZ, R9 ;  /* 0x000000ffff4d7224 */ /* 0x000fe200078e0009 */
[----:B------:R-:W-:Y:S01]  /*77e0*/  MOV R118, R200 ;  /* 0x000000c800767202 */ /* 0x000fe20000000f00 */
[----:B------:R-:W-:Y:S01]  /*77f0*/  IMAD.MOV.U32 R14, RZ, RZ, R72 ;  /* 0x000000ffff0e7224 */ /* 0x000fe200078e0048 */
[----:B------:R-:W-:Y:S01]  /*7800*/  MOV R4, R52 ;  /* 0x0000003400047202 */ /* 0x000fe20000000f00 */
[----:B------:R-:W-:Y:S02]  /*7810*/  IMAD.MOV.U32 R3, RZ, RZ, R73 ;  /* 0x000000ffff037224 */ /* 0x000fe400078e0049 */
[----:B------:R-:W-:Y:S01]  /*7820*/  IMAD.MOV.U32 R165, RZ, RZ, R53 ;  /* 0x000000ffffa57224 */ /* 0x000fe200078e0035 */
[----:B------:R-:W-:Y:S01]  /*7830*/  HMMA.16816.F32 R72, R60, R74, R56 ;  /* 0x0000004a3c48723c */ /* 0x000fe20000001838 */
[----:B------:R-:W-:Y:S01]  /*7840*/  IMAD.MOV.U32 R144, RZ, RZ, R250 ;  /* 0x000000ffff907224 */ /* 0x000fe200078e00fa */
[----:B------:R-:W-:Y:S01]  /*7850*/  MOV R53, R170 ;  /* 0x000000aa00357202 */ /* 0x000fe20000000f00 */
        /* <DEDUP_REMOVED lines=17> */
[----:B------:R-:W-:-:S04]  /*7970*/  IMAD.WIDE R76, R178, 0x2, R76 ;  /* 0x00000002b24c7825 */ /* 0x000fc800078e024c */
[----:B------:R-:W-:Y:S02]  /*7980*/  IMAD.MOV.U32 R56, RZ, RZ, R8 ;  /* 0x000000ffff387224 */ /* 0x000fe400078e0008 */
[----:B------:R-:W-:Y:S02]  /*7990*/  IMAD.MOV.U32 R57, RZ, RZ, R167 ;  /* 0x000000ffff397224 */ /* 0x000fe400078e00a7 */
[----:B------:R-:W-:Y:S02]  /*79a0*/  IMAD.MOV.U32 R54, RZ, RZ, R2 ;  /* 0x000000ffff367224 */ /* 0x000fe400078e0002 */
[----:B------:R-:W-:Y:S02]  /*79b0*/  IMAD.MOV.U32 R55, RZ, RZ, R164 ;  /* 0x000000ffff377224 */ /* 0x000fe400078e00a4 */
[----:B------:R-:W-:Y:S01]  /*79c0*/  IMAD.MOV.U32 R52, RZ, RZ, R169 ;  /* 0x000000ffff347224 */ /* 0x000fe200078e00a9 */
[----:B------:R-:W-:Y:S01]  /*79d0*/  HMMA.16816.F32 R84, R60, R90, R80 ;  /* 0x0000005a3c54723c */ /* 0x000fe20000001850 */
[----:B------:R-:W-:Y:S01]  /*79e0*/  IMAD.WIDE R250, R178, 0x2, R250 ;  /* 0x00000002b2fa7825 */ /* 0x000fe200078e02fa */
[----:B------:R-:W-:-:S03]  /*79f0*/  UIADD3 UR7, UR7, -0x40, URZ ;  /* 0xffffffc007077890 */ /* 0x000fc6000fffe03f */
[----:B------:R-:W-:-:S04]  /*7a00*/  IMAD.WIDE R200, R178, 0x2, R200 ;  /* 0x00000002b2c87825 */ /* 0x000fc800078e02c8 */
[----:B------:R-:W-:-:S04]  /*7a10*/  IMAD.WIDE R198, R178, 0x2, R198 ;  /* 0x00000002b2c67825 */ /* 0x000fc800078e02c6 */
[----:B------:R-:W-:-:S04]  /*7a20*/  IMAD.WIDE R196, R178, 0x2, R196 ;  /* 0x00000002b2c47825 */ /* 0x000fc800078e02c4 */
[----:B------:R-:W-:-:S04]  /*7a30*/  IMAD.WIDE R88, R178, 0x2, R88 ;  /* 0x00000002b2587825 */ /* 0x000fc800078e0258 */
[----:B------:R-:W-:Y:S02]  /*7a40*/  IMAD.MOV.U32 R20, RZ, RZ, R76 ;  /* 0x000000ffff147224 */ /* 0x000fe400078e004c */
[----:B------:R-:W-:Y:S02]  /*7a50*/  IMAD.MOV.U32 R9, RZ, RZ, R77 ;  /* 0x000000ffff097224 */ /* 0x000fe400078e004d */
[C---:B------:R-:W-:Y:S01]  /*7a60*/  IMAD.WIDE R56, R178.reuse, 0x2, R56 ;  /* 0x00000002b2387825 */ /* 0x040fe200078e0238 */
[----:B------:R-:W-:Y:S03]  /*7a70*/  HMMA.16816.F32 R76, R60, R78, R64 ;  /* 0x0000004e3c4c723c */ /* 0x000fe60000001840 */
        /* <DEDUP_REMOVED lines=14> */
[----:B------:R-:W-:-:S04]  /*7b60*/  IMAD.WIDE R194, R177, 0x2, R194 ;  /* 0x00000002b1c27825 */ /* 0x000fc800078e02c2 */
[----:B------:R-:W-:Y:S02]  /*7b70*/  IMAD.MOV.U32 R2, RZ, RZ, R54 ;  /* 0x000000ffff027224 */ /* 0x000fe400078e0036 */
[----:B------:R-:W-:Y:S02]  /*7b80*/  IMAD.MOV.U32 R164, RZ, RZ, R55 ;  /* 0x000000ffffa47224 */ /* 0x000fe400078e0037 */
[----:B------:R-:W-:Y:S02]  /*7b90*/  IMAD.MOV.U32 R169, RZ, RZ, R52 ;  /* 0x000000ffffa97224 */ /* 0x000fe400078e0034 */
[----:B------:R-:W-:Y:S01]  /*7ba0*/  IMAD.MOV.U32 R170, RZ, RZ, R53 ;  /* 0x000000ffffaa7224 */ /* 0x000fe200078e0035 */
[----:B------:R-:W-:Y:S06]  /*7bb0*/  @P0 BRA `(.L_x_2) ;  /* 0xffffffc800fc0947 */ /* 0x000fec000383ffff */
[----:B------:R-:W-:Y:S02]  /*7bc0*/  F2FP.F16.F32.PACK_AB R2, R71, R87 ;  /* 0x000000574702723e */ /* 0x000fe400000000ff */
[----:B------:R-:W-:Y:S02]  /*7bd0*/  F2FP.F16.F32.PACK_AB R4, R69, R85 ;  /* 0x000000554504723e */ /* 0x000fe400000000ff */
[----:B------:R-:W-:Y:S02]  /*7be0*/  F2FP.F16.F32.PACK_AB R3, R79, R75 ;  /* 0x0000004b4f03723e */ /* 0x000fe400000000ff */
[----:B------:R-:W-:Y:S02]  /*7bf0*/  F2FP.F16.F32.PACK_AB R71, R78, R74 ;  /* 0x0000004a4e47723e */ /* 0x000fe400000000ff */
[----:B------:R-:W-:Y:S02]  /*7c00*/  F2FP.F16.F32.PACK_AB R70, R70, R86 ;  /* 0x000000564646723e */ /* 0x000fe400000000ff */
[----:B------:R-:W-:-:S02]  /*7c10*/  F2FP.F16.F32.PACK_AB R5, R77, R73 ;  /* 0x000000494d05723e */ /* 0x000fc400000000ff */
[----:B------:R-:W-:Y:S02]  /*7c20*/  F2FP.F16.F32.PACK_AB R69, R76, R72 ;  /* 0x000000484c45723e */ /* 0x000fe400000000ff */
[----:B------:R-:W-:-:S07]  /*7c30*/  F2FP.F16.F32.PACK_AB R68, R68, R84 ;  /* 0x000000544444723e */ /* 0x000fce00000000ff */
.L_x_1:
[----:B------:R-:W0:Y:S01]  /*7c40*/  S2R R12, SR_TID.X ;  /* 0x00000000000c7919 */ /* 0x000e220000002100 */
[----:B------:R-:W1:Y:S01]  /*7c50*/  S2UR UR5, SR_CgaCtaId ;  /* 0x00000000000579c3 */ /* 0x000e620000008800 */
[----:B------:R-:W-:Y:S01]  /*7c60*/  UMOV UR4, 0x400 ;  /* 0x0000040000047882 */ /* 0x000fe20000000000 */
[----:B------:R-:W-:-:S06]  /*7c70*/  ISETP.NE.U32.AND P0, PT, R171, RZ, PT ;  /* 0x000000ffab00720c */ /* 0x000fcc0003f05070 */
[----:B------:R-:W-:Y:S01]  /*7c80*/  BAR.SYNC.DEFER_BLOCKING 0x0 ;  /* 0x0000000000007b1d */ /* 0x000fe20000010000 */
[----:B------:R-:W-:-:S05]  /*7c90*/  SEL R9, RZ, 0x240, !P0 ;  /* 0x00000240ff097807 */ /* 0x000fca0004000000 */
[----:B------:R-:W-:Y:S01]  /*7ca0*/  ULDC.64 UR6, c[0x0][0x220] ;  /* 0x0000880000067ab9 */ /* 0x000fe20000000a00 */
[----:B------:R-:W-:Y:S01]  /*7cb0*/  LOP3.LUT R11, R9, 0x30, R172, 0xf8, !PT ;  /* 0x00000030090b7812 */ /* 0x000fe200078ef8ac */
[----:B------:R-:W-:Y:S02]  /*7cc0*/  ULDC.64 UR10, c[0x0][0x228] ;  /* 0x00008a00000a7ab9 */ /* 0x000fe40000000a00 */
[----:B------:R-:W-:Y:S01]  /*7cd0*/  ISETP.GE.AND P0, PT, R163, UR10, PT ;  /* 0x0000000aa3007c0c */ /* 0x000fe2000bf06270 */
[----:B-1----:R-:W-:-:S03]  /*7ce0*/  ULEA UR4, UR5, UR4, 0x18 ;  /* 0x0000000405047291 */ /* 0x002fc6000f8ec03f */
[----:B------:R-:W-:Y:S01]  /*7cf0*/  ULDC UR5, c[0x0][0x244] ;  /* 0x0000910000057ab9 */ /* 0x000fe20000000800 */
[C---:B0-----:R-:W-:Y:S01]  /*7d00*/  IMAD.SHL.U32 R0, R12.reuse, 0x4, RZ ;  /* 0x000000040c007824 */ /* 0x041fe200078e00ff */
[----:B------:R-:W-:Y:S02]  /*7d10*/  SHF.L.U32 R7, R12, 0x6, RZ ;  /* 0x000000060c077819 */ /* 0x000fe400000006ff */
[--C-:B------:R-:W-:Y:S02]  /*7d20*/  SHF.R.S32.HI R6, RZ, 0x4, R12.reuse ;  /* 0x00000004ff067819 */ /* 0x100fe4000001140c */
[----:B------:R-:W-:Y:S02]  /*7d30*/  LOP3.LUT R0, R0, 0x38, RZ, 0xc0, !PT ;  /* 0x0000003800007812 */ /* 0x000fe400078ec0ff */
[----:B------:R-:W-:Y:S02]  /*7d40*/  SHF.R.S32.HI R8, RZ, 0x3, R12 ;  /* 0x00000003ff087819 */ /* 0x000fe4000001140c */
[----:B------:R-:W-:-:S02]  /*7d50*/  LOP3.LUT R7, R0, 0x40, R7, 0xf8, !PT ;  /* 0x0000004000077812 */ /* 0x000fc400078ef807 */
[----:B------:R-:W-:Y:S02]  /*7d60*/  SGXT R0, R6, 0x1 ;  /* 0x000000010600781a */ /* 0x000fe40000000200 */
[----:B------:R-:W-:Y:S02]  /*7d70*/  LOP3.LUT R6, R12, 0x20, RZ, 0xc0, !PT ;  /* 0x000000200c067812 */ /* 0x000fe400078ec0ff */
[----:B------:R-:W-:Y:S02]  /*7d80*/  LOP3.LUT R7, R7, 0x240, R0, 0x78, !PT ;  /* 0x0000024007077812 */ /* 0x000fe400078e7800 */
[----:B------:R-:W-:Y:S01]  /*7d90*/  SGXT R8, R8, 0x1 ;  /* 0x000000010808781a */ /* 0x000fe20000000200 */
[----:B------:R-:W-:Y:S01]  /*7da0*/  IMAD.SHL.U32 R10, R6, 0x2, RZ ;  /* 0x00000002060a7824 */ /* 0x000fe200078e00ff */
[----:B------:R-:W-:Y:S01]  /*7db0*/  LOP3.LUT R0, R12, 0x10, RZ, 0xc0, !PT ;  /* 0x000000100c007812 */ /* 0x000fe200078ec0ff */
[----:B------:R-:W-:Y:S01]  /*7dc0*/  IMAD R7, R6, 0x8, R7 ;  /* 0x0000000806077824 */ /* 0x000fe200078e0207 */
[----:B------:R-:W-:-:S02]  /*7dd0*/  LOP3.LUT R9, R8, 0x408, RZ, 0xc0, !PT ;  /* 0x0000040808097812 */ /* 0x000fc400078ec0ff */
[----:B------:R-:W-:Y:S02]  /*7de0*/  LOP3.LUT R11, R11, R10, RZ, 0x3c, !PT ;  /* 0x0000000a0b0b7212 */ /* 0x000fe400078e3cff */
[----:B------:R-:W-:Y:S01]  /*7df0*/  LOP3.LUT R6, R7, 0x8, RZ, 0x3c, !PT ;  /* 0x0000000807067812 */ /* 0x000fe200078e3cff */
[----:B------:R-:W-:Y:S01]  /*7e00*/  STS.64 [R7+UR4], R68 ;  /* 0x0000004407007988 */ /* 0x000fe20008000a04 */
[----:B------:R-:W-:-:S03]  /*7e10*/  IMAD R0, R0, 0x8, R9 ;  /* 0x0000000800007824 */ /* 0x000fc600078e0209 */
[----:B------:R0:W-:Y:S01]  /*7e20*/  STS.64 [R7+UR4+0x80], R4 ;  /* 0x0000800407007988 */ /* 0x0001e20008000a04 */
[----:B------:R-:W-:Y:S02]  /*7e30*/  IMAD.IADD R8, R0, 0x1, R11 ;  /* 0x0000000100087824 */ /* 0x000fe400078e020b */
[----:B------:R-:W-:Y:S01]  /*7e40*/  IMAD R0, R163, UR5, RZ ;  /* 0x00000005a3007c24 */ /* 0x000fe2000f8e02ff */
[----:B------:R-:W-:Y:S01]  /*7e50*/  STS.64 [R6+UR4+0x400], R70 ;  /* 0x0004004606007988 */ /* 0x000fe20008000a04 */
[----:B------:R-:W-:Y:S01]  /*7e60*/  ULDC UR5, c[0x0][0x248] ;  /* 0x0000920000057ab9 */ /* 0x000fe20000000800 */
[----:B------:R-:W-:Y:S02]  /*7e70*/  LOP3.LUT R19, R8, 0x8, RZ, 0x3c, !PT ;  /* 0x0000000808137812 */ /* 0x000fe400078e3cff */
[----:B------:R1:W-:Y:S01]  /*7e80*/  STS.64 [R6+UR4+0x480], R2 ;  /* 0x0004800206007988 */ /* 0x0003e20008000a04 */
[----:B------:R-:W-:Y:S01]  /*7e90*/  BAR.SYNC.DEFER_BLOCKING 0x0 ;  /* 0x0000000000007b1d */ /* 0x000fe20000010000 */
[----:B0-----:R-:W-:-:S02]  /*7ea0*/  SHF.R.U32.HI R7, RZ, 0x4, R12 ;  /* 0x00000004ff077819 */ /* 0x001fc4000001160c */
[C---:B------:R-:W-:Y:S02]  /*7eb0*/  LEA R22, P1, R0.reuse, UR6, 0x1 ;  /* 0x0000000600167c11 */ /* 0x040fe4000f8208ff */
[----:B------:R-:W-:Y:S02]  /*7ec0*/  SGXT.U32 R7, R7, 0x2 ;  /* 0x000000020707781a */ /* 0x000fe40000000000 */
[----:B------:R-:W-:Y:S02]  /*7ed0*/  LEA.HI.X.SX32 R24, R0, UR7, 0x1, P1 ;  /* 0x0000000700187c11 */ /* 0x000fe400088f0eff */
[----:B-1----:R-:W-:Y:S02]  /*7ee0*/  LEA.HI R3, R12, 0x3c, RZ, 0x1c ;  /* 0x0000003c0c037811 */ /* 0x002fe400078fe0ff */
[C---:B------:R-:W-:Y:S02]  /*7ef0*/  LOP3.LUT R2, R162.reuse, 0x4, R7, 0xfe, !PT ;  /* 0x00000004a2027812 */ /* 0x040fe400078efe07 */
[----:B------:R-:W-:-:S02]  /*7f00*/  LOP3.LUT R0, R162, R3, RZ, 0xfc, !PT ;  /* 0x00000003a2007212 */ /* 0x000fc400078efcff */
[----:B------:R-:W-:Y:S01]  /*7f10*/  LOP3.LUT R3, R162, R7, RZ, 0xfc, !PT ;  /* 0x00000007a2037212 */ /* 0x000fe200078efcff */
[C---:B------:R-:W-:Y:S01]  /*7f20*/  IMAD R5, R2.reuse, UR5, RZ ;  /* 0x0000000502057c24 */ /* 0x040fe2000f8e02ff */
[----:B------:R-:W-:Y:S02]  /*7f30*/  ISETP.LT.AND P4, PT, R2, UR11, !P0 ;  /* 0x0000000b02007c0c */ /* 0x000fe4000c781270 */
[C---:B------:R-:W-:Y:S01]  /*7f40*/  ISETP.LT.AND P2, PT, R3.reuse, UR11, !P0 ;  /* 0x0000000b03007c0c */ /* 0x040fe2000c741270 */
[----:B------:R-:W-:Y:S01]  /*7f50*/  IMAD R3, R3, UR5, RZ ;  /* 0x0000000503037c24 */ /* 0x000fe2000f8e02ff */
[-C--:B------:R-:W-:Y:S02]  /*7f60*/  LEA R4, P3, R5, R22.reuse, 0x1 ;  /* 0x0000001605047211 */ /* 0x080fe400078608ff */
[----:B------:R-:W-:Y:S01]  /*7f70*/  LOP3.LUT R6, R162, 0x8, R7, 0xfe, !PT ;  /* 0x00000008a2067812 */ /* 0x000fe200078efe07 */
[----:B------:R-:W0:Y:S01]  /*7f80*/  LDS.64 R26, [R8+UR4] ;  /* 0x00000004081a7984 */ /* 0x000e220008000a00 */
[----:B------:R-:W-:-:S02]  /*7f90*/  LEA R2, P1, R3, R22, 0x1 ;  /* 0x0000001603027211 */ /* 0x000fc400078208ff */
[C-C-:B------:R-:W-:Y:S01]  /*7fa0*/  LOP3.LUT R13, R162.reuse, 0x38, R7.reuse, 0xfe, !PT ;  /* 0x00000038a20d7812 */ /* 0x140fe200078efe07 */
[----:B------:R-:W1:Y:S01]  /*7fb0*/  LDS.64 R30, [R19+UR4] ;  /* 0x00000004131e7984 */ /* 0x000e620008000a00 */
[C-C-:B------:R-:W-:Y:S02]  /*7fc0*/  LOP3.LUT R11, R162.reuse, 0x34, R7.reuse, 0xfe, !PT ;  /* 0x00000034a20b7812 */ /* 0x140fe400078efe07 */
[C-C-:B------:R-:W-:Y:S01]  /*7fd0*/  LOP3.LUT R10, R162.reuse, 0x30, R7.reuse, 0xfe, !PT ;  /* 0x00000030a20a7812 */ /* 0x140fe200078efe07 */
[----:B------:R2:W3:Y:S01]  /*7fe0*/  LDS.64 R28, [R8+UR4+0x100] ;  /* 0x00010004081c7984 */ /* 0x0004e20008000a00 */
[C-C-:B------:R-:W-:Y:S02]  /*7ff0*/  LOP3.LUT R12, R162.reuse, 0x2c, R7.reuse, 0xfe, !PT ;  /* 0x0000002ca20c7812 */ /* 0x140fe400078efe07 */
[C-C-:B------:R-:W-:Y:S01]  /*8000*/  LOP3.LUT R14, R162.reuse, 0x28, R7.reuse, 0xfe, !PT ;  /* 0x00000028a20e7812 */ /* 0x140fe200078efe07 */
[----:B------:R4:W5:Y:S01]  /*8010*/  LDS.64 R32, [R19+UR4+0x100] ;  /* 0x0001000413207984 */ /* 0x0009620008000a00 */
[----:B------:R-:W-:-:S02]  /*8020*/  LOP3.LUT R15, R162, 0x24, R7, 0xfe, !PT ;  /* 0x00000024a20f7812 */ /* 0x000fc400078efe07 */
[C-C-:B------:R-:W-:Y:S02]  /*8030*/  LOP3.LUT R16, R162.reuse, 0x20, R7.reuse, 0xfe, !PT ;  /* 0x00000020a2107812 */ /* 0x140fe400078efe07 */
[C-C-:B------:R-:W-:Y:S02]  /*8040*/  LOP3.LUT R17, R162.reuse, 0x1c, R7.reuse, 0xfe, !PT ;  /* 0x0000001ca2117812 */ /* 0x140fe400078efe07 */
[C-C-:B------:R-:W-:Y:S02]  /*8050*/  LOP3.LUT R18, R162.reuse, 0x18, R7.reuse, 0xfe, !PT ;  /* 0x00000018a2127812 */ /* 0x140fe400078efe07 */
[C-C-:B--2---:R-:W-:Y:S02]  /*8060*/  LOP3.LUT R8, R162.reuse, 0x14, R7.reuse, 0xfe, !PT ;  /* 0x00000014a2087812 */ /* 0x144fe400078efe07 */
[--C-:B------:R-:W-:Y:S02]  /*8070*/  LOP3.LUT R9, R162, 0x10, R7.reuse, 0xfe, !PT ;  /* 0x00000010a2097812 */ /* 0x100fe400078efe07 */
[-C--:B------:R-:W-:Y:S01]  /*8080*/  LEA.HI.X.SX32 R3, R3, R24.reuse, 0x1, P1 ;  /* 0x0000001803037211 */ /* 0x080fe200008f0eff */
[----:B------:R-:W-:Y:S01]  /*8090*/  IMAD R20, R8, UR5, RZ ;  /* 0x0000000508147c24 */ /* 0x000fe2000f8e02ff */
[----:B------:R-:W-:Y:S01]  /*80a0*/  LOP3.LUT R162, R162, 0xc, R7, 0xfe, !PT ;  /* 0x0000000ca2a27812 */ /* 0x000fe200078efe07 */
[C---:B------:R-:W-:Y:S01]  /*80b0*/  IMAD R7, R6.reuse, UR5, RZ ;  /* 0x0000000506077c24 */ /* 0x040fe2000f8e02ff */
[----:B------:R-:W-:Y:S01]  /*80c0*/  LEA.HI.X.SX32 R5, R5, R24, 0x1, P3 ;  /* 0x0000001805057211 */ /* 0x000fe200018f0eff */
[----:B----4-:R-:W-:Y:S01]  /*80d0*/  IMAD R19, R9, UR5, RZ ;  /* 0x0000000509137c24 */ /* 0x010fe2000f8e02ff */
[----:B------:R-:W-:-:S02]  /*80e0*/  ISETP.LT.AND P1, PT, R6, UR11, !P0 ;  /* 0x0000000b06007c0c */ /* 0x000fc4000c721270 */
[C---:B------:R-:W-:Y:S01]  /*80f0*/  ISETP.LT.AND P3, PT, R162.reuse, UR11, !P0 ;  /* 0x0000000ba2007c0c */ /* 0x040fe2000c761270 */
[----:B------:R-:W-:Y:S01]  /*8100*/  IMAD R162, R162, UR5, RZ ;  /* 0x00000005a2a27c24 */ /* 0x000fe2000f8e02ff */
[----:B0-----:R0:W-:Y:S01]  /*8110*/  @P2 STG.E.U16 desc[UR8][R2.64], R26 ;  /* 0x0000001a02002986 */ /* 0x0011e2000c101508 */
[----:B------:R-:W-:-:S03]  /*8120*/  ISETP.LT.AND P2, PT, R9, UR11, !P0 ;  /* 0x0000000b09007c0c */ /* 0x000fc6000c741270 */
[----:B-1----:R1:W-:Y:S01]  /*8130*/  @P4 STG.E.U16 desc[UR8][R4.64], R30 ;  /* 0x0000001e04004986 */ /* 0x0023e2000c101508 */
[----:B------:R-:W-:-:S04]  /*8140*/  LEA R6, P4, R7, R22, 0x1 ;  /* 0x0000001607067211 */ /* 0x000fc800078808ff */
[----:B------:R-:W-:Y:S02]  /*8150*/  LEA.HI.X.SX32 R7, R7, R24, 0x1, P4 ;  /* 0x0000001807077211 */ /* 0x000fe400020f0eff */
[----:B------:R-:W-:Y:S02]  /*8160*/  ISETP.LT.AND P4, PT, R8, UR11, !P0 ;  /* 0x0000000b08007c0c */ /* 0x000fe4000c781270 */
[CC--:B------:R-:W-:Y:S01]  /*8170*/  LEA R8, P5, R162.reuse, R22.reuse, 0x1 ;  /* 0x00000016a2087211 */ /* 0x0c0fe200078a08ff */
[----:B---3--:R2:W-:Y:S01]  /*8180*/  @P1 STG.E.U16 desc[UR8][R6.64], R28 ;  /* 0x0000001c06001986 */ /* 0x0085e2000c101508 */
[----:B0-----:R-:W-:Y:S02]  /*8190*/  LEA R2, P1, R19, R22, 0x1 ;  /* 0x0000001613027211 */ /* 0x001fe400078208ff */
[----:B------:R-:W-:Y:S02]  /*81a0*/  LEA.HI.X.SX32 R9, R162, R24, 0x1, P5 ;  /* 0x00000018a2097211 */ /* 0x000fe400028f0eff */
[----:B-1----:R-:W-:-:S02]  /*81b0*/  LEA R4, P6, R20, R22, 0x1 ;  /* 0x0000001614047211 */ /* 0x002fc400078c08ff */
[----:B------:R-:W-:Y:S01]  /*81c0*/  PRMT R26, R26, 0x7632, R26 ;  /* 0x000076321a1a7816 */ /* 0x000fe2000000001a */
[----:B-----5:R-:W-:Y:S01]  /*81d0*/  @P3 STG.E.U16 desc[UR8][R8.64], R32 ;  /* 0x0000002008003986 */ /* 0x020fe2000c101508 */
[-C--:B------:R-:W-:Y:S02]  /*81e0*/  LEA.HI.X.SX32 R3, R19, R24.reuse, 0x1, P1 ;  /* 0x0000001813037211 */ /* 0x080fe400008f0eff */
[----:B------:R-:W-:Y:S02]  /*81f0*/  PRMT R30, R30, 0x7632, R30 ;  /* 0x000076321e1e7816 */ /* 0x000fe4000000001e */
[----:B------:R-:W-:Y:S01]  /*8200*/  LEA.HI.X.SX32 R5, R20, R24, 0x1, P6 ;  /* 0x0000001814057211 */ /* 0x000fe200030f0eff */
[----:B------:R0:W-:Y:S01]  /*8210*/  @P2 STG.E.U16 desc[UR8][R2.64], R26 ;  /* 0x0000001a02002986 */ /* 0x0001e2000c101508 */
[C---:B------:R-:W-:Y:S01]  /*8220*/  ISETP.LT.AND P1, PT, R18.reuse, UR11, !P0 ;  /* 0x0000000b12007c0c */ /* 0x040fe2000c721270 */
[----:B------:R-:W-:Y:S01]  /*8230*/  IMAD R18, R18, UR5, RZ ;  /* 0x0000000512127c24 */ /* 0x000fe2000f8e02ff */
[C---:B------:R-:W-:Y:S01]  /*8240*/  ISETP.LT.AND P3, PT, R17.reuse, UR11, !P0 ;  /* 0x0000000b11007c0c */ /* 0x040fe2000c761270 */
[----:B------:R-:W-:Y:S01]  /*8250*/  IMAD R17, R17, UR5, RZ ;  /* 0x0000000511117c24 */ /* 0x000fe2000f8e02ff */
[----:B------:R1:W-:Y:S01]  /*8260*/  @P4 STG.E.U16 desc[UR8][R4.64], R30 ;  /* 0x0000001e04004986 */ /* 0x0003e2000c101508 */
[C---:B------:R-:W-:Y:S01]  /*8270*/  ISETP.LT.AND P2, PT, R16.reuse, UR11, !P0 ;  /* 0x0000000b10007c0c */ /* 0x040fe2000c741270 */
[----:B------:R-:W-:Y:S01]  /*8280*/  IMAD R16, R16, UR5, RZ ;  /* 0x0000000510107c24 */ /* 0x000fe2000f8e02ff */
[----:B--2---:R-:W-:-:S02]  /*8290*/  LEA R6, P6, R18, R22, 0x1 ;  /* 0x0000001612067211 */ /* 0x004fc400078c08ff */
[C---:B------:R-:W-:Y:S01]  /*82a0*/  ISETP.LT.AND P4, PT, R15.reuse, UR11, !P0 ;  /* 0x0000000b0f007c0c */ /* 0x040fe2000c781270 */
[----:B------:R-:W-:Y:S01]  /*82b0*/  IMAD R15, R15, UR5, RZ ;  /* 0x000000050f0f7c24 */ /* 0x000fe2000f8e02ff */
[C---:B0-----:R-:W-:Y:S02]  /*82c0*/  LEA R2, P5, R17.reuse, R22, 0x1 ;  /* 0x0000001611027211 */ /* 0x041fe400078a08ff */
[-C--:B------:R-:W-:Y:S02]  /*82d0*/  LEA.HI.X.SX32 R7, R18, R24.reuse, 0x1, P6 ;  /* 0x0000001812077211 */ /* 0x080fe400030f0eff */
[----:B------:R-:W-:Y:S01]  /*82e0*/  LEA.HI.X.SX32 R3, R17, R24, 0x1, P5 ;  /* 0x0000001811037211 */ /* 0x000fe200028f0eff */
[----:B------:R-:W-:Y:S01]  /*82f0*/  IMAD R17, R0, UR5, RZ ;  /* 0x0000000500117c24 */ /* 0x000fe2000f8e02ff */
[-C--:B-1----:R-:W-:Y:S02]  /*8300*/  LEA R4, P6, R16, R22.reuse, 0x1 ;  /* 0x0000001610047211 */ /* 0x082fe400078c08ff */
[----:B------:R-:W-:-:S02]  /*8310*/  LEA R8, P5, R15, R22, 0x1 ;  /* 0x000000160f087211 */ /* 0x000fc400078a08ff */
[----:B------:R-:W-:Y:S02]  /*8320*/  PRMT R28, R28, 0x7632, R28 ;  /* 0x000076321c1c7816 */ /* 0x000fe4000000001c */
[----:B------:R-:W-:Y:S02]  /*8330*/  PRMT R32, R32, 0x7632, R32 ;  /* 0x0000763220207816 */ /* 0x000fe40000000020 */
[-C--:B------:R-:W-:Y:S01]  /*8340*/  LEA.HI.X.SX32 R5, R16, R24.reuse, 0x1, P6 ;  /* 0x0000001810057211 */ /* 0x080fe200030f0eff */
[----:B------:R0:W-:Y:S01]  /*8350*/  @P1 STG.E.U16 desc[UR8][R6.64], R28 ;  /* 0x0000001c06001986 */ /* 0x0001e2000c101508 */
[----:B------:R-:W-:Y:S01]  /*8360*/  LEA.HI.X.SX32 R9, R15, R24, 0x1, P5 ;  /* 0x000000180f097211 */ /* 0x000fe200028f0eff */
[----:B------:R-:W-:Y:S01]  /*8370*/  IMAD R16, R13, UR5, RZ ;  /* 0x000000050d107c24 */ /* 0x000fe2000f8e02ff */
[C---:B------:R-:W-:Y:S01]  /*8380*/  ISETP.LT.AND P5, PT, R14.reuse, UR11, !P0 ;  /* 0x0000000b0e007c0c */ /* 0x040fe2000c7a1270 */
[----:B------:R1:W-:Y:S01]  /*8390*/  @P3 STG.E.U16 desc[UR8][R2.64], R32 ;  /* 0x0000002002003986 */ /* 0x0003e2000c101508 */
[----:B------:R-:W-:Y:S01]  /*83a0*/  IMAD R14, R14, UR5, RZ ;  /* 0x000000050e0e7c24 */ /* 0x000fe2000f8e02ff */
[----:B------:R-:W-:Y:S01]  /*83b0*/  ISETP.LT.AND P3, PT, R10, UR11, !P0 ;  /* 0x0000000b0a007c0c */ /* 0x000fe2000c761270 */
[----:B------:R-:W-:Y:S01]  /*83c0*/  IMAD R15, R11, UR5, RZ ;  /* 0x000000050b0f7c24 */ /* 0x000fe2000f8e02ff */
[----:B------:R2:W-:Y:S04]  /*83d0*/  @P2 STG.E.U16 desc[UR8][R4.64], R27 ;  /* 0x0000001b04002986 */ /* 0x0005e8000c101508 */
[----:B------:R3:W-:Y:S01]  /*83e0*/  @P4 STG.E.U16 desc[UR8][R8.64], R31 ;  /* 0x0000001f08004986 */ /* 0x0007e2000c101508 */
[C---:B------:R-:W-:Y:S01]  /*83f0*/  ISETP.LT.AND P4, PT, R12.reuse, UR11, !P0 ;  /* 0x0000000b0c007c0c */ /* 0x040fe2000c781270 */
[----:B------:R-:W-:-:S02]  /*8400*/  IMAD R12, R12, UR5, RZ ;  /* 0x000000050c0c7c24 */ /* 0x000fc4000f8e02ff */
[----:B0-----:R-:W-:Y:S01]  /*8410*/  IMAD R7, R10, UR5, RZ ;  /* 0x000000050a077c24 */ /* 0x001fe2000f8e02ff */
[-C--:B-1----:R-:W-:Y:S02]  /*8420*/  LEA R2, P6, R14, R22.reuse, 0x1 ;  /* 0x000000160e027211 */ /* 0x082fe400078c08ff */
[CC--:B--2---:R-:W-:Y:S02]  /*8430*/  LEA R4, P1, R12.reuse, R22.reuse, 0x1 ;  /* 0x000000160c047211 */ /* 0x0c4fe400078208ff */
[C---:B------:R-:W-:Y:S02]  /*8440*/  LEA R6, P2, R7.reuse, R22, 0x1 ;  /* 0x0000001607067211 */ /* 0x040fe400078408ff */
[----:B------:R-:W-:Y:S02]  /*8450*/  LEA.HI.X.SX32 R5, R12, R24, 0x1, P1 ;  /* 0x000000180c057211 */ /* 0x000fe400008f0eff */
[----:B------:R-:W-:Y:S02]  /*8460*/  LEA R10, P1, R16, R22, 0x1 ;  /* 0x00000016100a7211 */ /* 0x000fe400078208ff */
[----:B------:R-:W-:-:S02]  /*8470*/  LEA.HI.X.SX32 R7, R7, R24, 0x1, P2 ;  /* 0x0000001807077211 */ /* 0x000fc400010f0eff */
[----:B------:R-:W-:Y:S02]  /*8480*/  ISETP.LT.AND P2, PT, R11, UR11, !P0 ;  /* 0x0000000b0b007c0c */ /* 0x000fe4000c741270 */
[-C--:B------:R-:W-:Y:S02]  /*8490*/  LEA.HI.X.SX32 R11, R16, R24.reuse, 0x1, P1 ;  /* 0x00000018100b7211 */ /* 0x080fe400008f0eff */
[----:B------:R-:W-:Y:S02]  /*84a0*/  ISETP.LT.AND P1, PT, R0, UR11, !P0 ;  /* 0x0000000b00007c0c */ /* 0x000fe4000c721270 */
[----:B------:R-:W-:Y:S02]  /*84b0*/  ISETP.LT.AND P0, PT, R13, UR11, !P0 ;  /* 0x0000000b0d007c0c */ /* 0x000fe4000c701270 */
[----:B------:R-:W-:Y:S02]  /*84c0*/  LEA.HI.X.SX32 R3, R14, R24, 0x1, P6 ;  /* 0x000000180e037211 */ /* 0x000fe400030f0eff */
[----:B---3--:R-:W-:-:S02]  /*84d0*/  LEA R8, P6, R15, R22, 0x1 ;  /* 0x000000160f087211 */ /* 0x008fc400078c08ff */
[----:B------:R-:W-:Y:S01]  /*84e0*/  PRMT R27, R27, 0x7632, R27 ;  /* 0x000076321b1b7816 */ /* 0x000fe2000000001b */
[----:B------:R0:W-:Y:S01]  /*84f0*/  @P5 STG.E.U16 desc[UR8][R2.64], R29 ;  /* 0x0000001d02005986 */ /* 0x0001e2000c101508 */
[----:B------:R-:W-:Y:S02]  /*8500*/  LEA.HI.X.SX32 R9, R15, R24, 0x1, P6 ;  /* 0x000000180f097211 */ /* 0x000fe400030f0eff */
[----:B------:R-:W-:Y:S01]  /*8510*/  PRMT R31, R31, 0x7632, R31 ;  /* 0x000076321f1f7816 */ /* 0x000fe2000000001f */
[----:B------:R0:W-:Y:S01]  /*8520*/  @P4 STG.E.U16 desc[UR8][R4.64], R33 ;  /* 0x0000002104004986 */ /* 0x0001e2000c101508 */
[----:B------:R-:W-:Y:S02]  /*8530*/  PRMT R0, R29, 0x7632, R0 ;  /* 0x000076321d007816 */ /* 0x000fe40000000000 */
[C---:B------:R-:W-:Y:S01]  /*8540*/  LEA R12, P6, R17.reuse, R22, 0x1 ;  /* 0x00000016110c7211 */ /* 0x040fe200078c08ff */
[----:B------:R0:W-:Y:S03]  /*8550*/  @P3 STG.E.U16 desc[UR8][R6.64], R27 ;  /* 0x0000001b06003986 */ /* 0x0001e6000c101508 */
[----:B------:R-:W-:Y:S01]  /*8560*/  LEA.HI.X.SX32 R13, R17, R24, 0x1, P6 ;  /* 0x00000018110d7211 */ /* 0x000fe200030f0eff */
[----:B------:R0:W-:Y:S04]  /*8570*/  @P2 STG.E.U16 desc[UR8][R8.64], R31 ;  /* 0x0000001f08002986 */ /* 0x0001e8000c101508 */
[----:B------:R0:W-:Y:S01]  /*8580*/  @P0 STG.E.U16 desc[UR8][R10.64], R0 ;  /* 0x000000000a000986 */ /* 0x0001e2000c101508 */
[----:B------:R-:W-:Y:S05]  /*8590*/  @!P1 EXIT ;  /* 0x000000000000994d */ /* 0x000fea0003800000 */
[----:B0-----:R-:W-:-:S05]  /*85a0*/  PRMT R6, R33, 0x7632, R6 ;  /* 0x0000763221067816 */ /* 0x001fca0000000006 */
[----:B------:R-:W-:Y:S01]  /*85b0*/  STG.E.U16 desc[UR8][R12.64], R6 ;  /* 0x000000060c007986 */ /* 0x000fe2000c101508 */
[----:B------:R-:W-:Y:S05]  /*85c0*/  EXIT ;  /* 0x000000000000794d */ /* 0x000fea0003800000 */
.L_x_3:
[----:B------:R-:W-:-:S00]  /*85d0*/  BRA `(.L_x_3) ;  /* 0xfffffffc00fc7947 */ /* 0x000fc0000383ffff */
[----:B------:R-:W-:-:S00]  /*85e0*/  NOP ;  /* 0x0000000000007918 */ /* 0x000fc00000000000 */
        /* <DEDUP_REMOVED lines=9> */
.L_x_4:


//--------------------- .nv.shared.matmul_kernel  --------------------------
	.section	.nv.shared.matmul_kernel,"aw",@nobits
	.sectionflags	@""
	.align	16
	.zero		1024


//--------------------- .nv.shared.reserved.0     --------------------------
	.section	.nv.shared.reserved.0,"aw",@nobits
	.weak		__nv_reservedSMEM_offset_0_alias
	.size		__nv_reservedSMEM_offset_0_alias, 0, 0
	.other		__nv_reservedSMEM_offset_0_alias,@"STO_CUDA_RESERVED_SHARED STV_DEFAULT"
__nv_reservedSMEM_offset_0_alias:
	.zero		0


//--------------------- .nv.constant0.matmul_kernel --------------------------
	.section	.nv.constant0.matmul_kernel,"a",@progbits
	.sectionflags	@""
	.align	4
.nv.constant0.matmul_kernel:
	.zero		608


//--------------------- SYMBOLS --------------------------

	.type		.nv.reservedSmem.offset0,@object
	.size		.nv.reservedSmem.offset0,0x4
